//
// Generated by NVIDIA NVVM Compiler
//
// Compiler Build ID: CL-36424714
// Cuda compilation tools, release 13.0, V13.0.88
// Based on NVVM 20.0.0
//

.version 9.0
.target sm_100
.address_size 64

	// .globl	_Z22imageFilterKernelPartAP5char3S0_jji
// _ZZ22imageFilterKernelPartCP5char3S0_jjiiiE6s_data has been demoted

.visible .entry _Z22imageFilterKernelPartAP5char3S0_jji(
	.param .u64 .ptr .align 1 _Z22imageFilterKernelPartAP5char3S0_jji_param_0,
	.param .u64 .ptr .align 1 _Z22imageFilterKernelPartAP5char3S0_jji_param_1,
	.param .u32 _Z22imageFilterKernelPartAP5char3S0_jji_param_2,
	.param .u32 _Z22imageFilterKernelPartAP5char3S0_jji_param_3,
	.param .u32 _Z22imageFilterKernelPartAP5char3S0_jji_param_4
)
{
	.reg .pred 	%p<76>;
	.reg .b32 	%r<237>;
	.reg .b64 	%rd<28>;

	ld.param.u64 	%rd3, [_Z22imageFilterKernelPartAP5char3S0_jji_param_0];
	ld.param.u32 	%r122, [_Z22imageFilterKernelPartAP5char3S0_jji_param_2];
	ld.param.u32 	%r124, [_Z22imageFilterKernelPartAP5char3S0_jji_param_4];
	setp.lt.s32 	%p10, %r124, 1;
	@%p10 bra 	$L__BB0_23;
	cvta.to.global.u64 	%rd5, %rd3;
	mov.u32 	%r126, %tid.x;
	mov.u32 	%r127, %ntid.x;
	mov.u32 	%r128, %ctaid.x;
	mad.lo.s32 	%r129, %r128, %r127, %r126;
	mul.lo.s32 	%r1, %r124, %r129;
	shl.b32 	%r130, %r122, 2;
	shl.b32 	%r131, %r122, 1;
	mul.lo.s32 	%r132, %r122, 3;
	add.s64 	%rd1, %rd5, 1;
	add.s32 	%r2, %r1, -4;
	sub.s32 	%r3, %r2, %r132;
	add.s64 	%rd2, %rd5, 2;
	sub.s32 	%r4, %r2, %r122;
	add.s32 	%r5, %r2, %r122;
	add.s32 	%r6, %r2, %r131;
	sub.s32 	%r7, %r2, %r131;
	add.s32 	%r8, %r2, %r132;
	add.s32 	%r9, %r2, %r130;
	sub.s32 	%r10, %r2, %r130;
	mov.b32 	%r185, 0;
$L__BB0_2:
	ld.param.u32 	%r184, [_Z22imageFilterKernelPartAP5char3S0_jji_param_3];
	add.s32 	%r12, %r185, %r1;
	div.u32 	%r135, %r12, %r122;
	mul.lo.s32 	%r136, %r135, %r122;
	sub.s32 	%r13, %r12, %r136;
	add.s32 	%r137, %r135, -4;
	setp.gt.s32 	%p11, %r135, 3;
	setp.lt.u32 	%p12, %r137, %r184;
	and.pred  	%p1, %p11, %p12;
	add.s32 	%r138, %r135, -3;
	setp.gt.s32 	%p13, %r135, 2;
	setp.lt.u32 	%p14, %r138, %r184;
	and.pred  	%p2, %p13, %p14;
	add.s32 	%r139, %r135, -2;
	setp.gt.s32 	%p15, %r135, 1;
	setp.lt.u32 	%p16, %r139, %r184;
	and.pred  	%p3, %p15, %p16;
	add.s32 	%r140, %r135, -1;
	setp.gt.s32 	%p17, %r135, 0;
	setp.lt.u32 	%p18, %r140, %r184;
	and.pred  	%p4, %p17, %p18;
	setp.gt.s32 	%p19, %r135, -1;
	setp.lt.u32 	%p20, %r135, %r184;
	and.pred  	%p5, %p19, %p20;
	add.s32 	%r141, %r135, 1;
	setp.gt.s32 	%p21, %r135, -2;
	setp.lt.u32 	%p22, %r141, %r184;
	and.pred  	%p6, %p21, %p22;
	add.s32 	%r142, %r135, 2;
	setp.gt.s32 	%p23, %r135, -3;
	setp.lt.u32 	%p24, %r142, %r184;
	and.pred  	%p7, %p23, %p24;
	add.s32 	%r143, %r135, 3;
	setp.gt.s32 	%p25, %r135, -4;
	setp.lt.u32 	%p26, %r143, %r184;
	and.pred  	%p8, %p25, %p26;
	add.s32 	%r144, %r135, 4;
	setp.gt.s32 	%p27, %r135, -5;
	setp.lt.u32 	%p28, %r144, %r184;
	and.pred  	%p9, %p27, %p28;
	add.s32 	%r194, %r3, %r185;
	add.s32 	%r193, %r4, %r185;
	add.s32 	%r192, %r5, %r185;
	add.s32 	%r191, %r6, %r185;
	add.s32 	%r190, %r7, %r185;
	add.s32 	%r189, %r8, %r185;
	add.s32 	%r188, %r9, %r185;
	add.s32 	%r187, %r10, %r185;
	add.s32 	%r186, %r2, %r185;
	mov.b32 	%r196, -4;
	mov.b32 	%r195, 0;
	mov.u32 	%r204, %r195;
	mov.u32 	%r203, %r195;
	mov.u32 	%r202, %r195;
	mov.u32 	%r201, %r195;
$L__BB0_3:
	add.s32 	%r145, %r196, %r13;
	setp.gt.s32 	%p29, %r145, -1;
	setp.lt.u32 	%p30, %r145, %r122;
	and.pred  	%p31, %p29, %p30;
	and.pred  	%p32, %p31, %p1;
	not.pred 	%p33, %p32;
	@%p33 bra 	$L__BB0_5;
	mul.wide.s32 	%rd6, %r187, 3;
	add.s64 	%rd7, %rd2, %rd6;
	ld.global.s8 	%r146, [%rd7+-2];
	add.s32 	%r203, %r203, %r146;
	ld.global.s8 	%r147, [%rd7+-1];
	add.s32 	%r202, %r202, %r147;
	ld.global.s8 	%r148, [%rd7];
	add.s32 	%r201, %r201, %r148;
	add.s32 	%r204, %r204, 1;
$L__BB0_5:
	setp.gt.s32 	%p34, %r145, -1;
	setp.lt.u32 	%p35, %r145, %r122;
	and.pred  	%p36, %p34, %p35;
	and.pred  	%p37, %p36, %p2;
	not.pred 	%p38, %p37;
	@%p38 bra 	$L__BB0_7;
	mul.wide.s32 	%rd8, %r194, 3;
	add.s64 	%rd9, %rd1, %rd8;
	ld.global.s8 	%r150, [%rd9+-1];
	add.s32 	%r203, %r203, %r150;
	ld.global.s8 	%r151, [%rd9];
	add.s32 	%r202, %r202, %r151;
	ld.global.s8 	%r152, [%rd9+1];
	add.s32 	%r201, %r201, %r152;
	add.s32 	%r204, %r204, 1;
$L__BB0_7:
	setp.gt.s32 	%p39, %r145, -1;
	setp.lt.u32 	%p40, %r145, %r122;
	and.pred  	%p41, %p39, %p40;
	and.pred  	%p42, %p41, %p3;
	not.pred 	%p43, %p42;
	@%p43 bra 	$L__BB0_9;
	mul.wide.s32 	%rd10, %r190, 3;
	add.s64 	%rd11, %rd2, %rd10;
	ld.global.s8 	%r154, [%rd11+-2];
	add.s32 	%r203, %r203, %r154;
	ld.global.s8 	%r155, [%rd11+-1];
	add.s32 	%r202, %r202, %r155;
	ld.global.s8 	%r156, [%rd11];
	add.s32 	%r201, %r201, %r156;
	add.s32 	%r204, %r204, 1;
$L__BB0_9:
	setp.gt.s32 	%p44, %r145, -1;
	setp.lt.u32 	%p45, %r145, %r122;
	and.pred  	%p46, %p44, %p45;
	and.pred  	%p47, %p46, %p4;
	not.pred 	%p48, %p47;
	@%p48 bra 	$L__BB0_11;
	mul.wide.s32 	%rd12, %r193, 3;
	add.s64 	%rd13, %rd2, %rd12;
	ld.global.s8 	%r158, [%rd13+-2];
	add.s32 	%r203, %r203, %r158;
	ld.global.s8 	%r159, [%rd13+-1];
	add.s32 	%r202, %r202, %r159;
	ld.global.s8 	%r160, [%rd13];
	add.s32 	%r201, %r201, %r160;
	add.s32 	%r204, %r204, 1;
$L__BB0_11:
	setp.gt.s32 	%p49, %r145, -1;
	setp.lt.u32 	%p50, %r145, %r122;
	and.pred  	%p51, %p49, %p50;
	and.pred  	%p52, %p51, %p5;
	not.pred 	%p53, %p52;
	@%p53 bra 	$L__BB0_13;
	mul.wide.s32 	%rd14, %r186, 3;
	add.s64 	%rd15, %rd2, %rd14;
	ld.global.s8 	%r162, [%rd15+-2];
	add.s32 	%r203, %r203, %r162;
	ld.global.s8 	%r163, [%rd15+-1];
	add.s32 	%r202, %r202, %r163;
	ld.global.s8 	%r164, [%rd15];
	add.s32 	%r201, %r201, %r164;
	add.s32 	%r204, %r204, 1;
$L__BB0_13:
	setp.gt.s32 	%p54, %r145, -1;
	setp.lt.u32 	%p55, %r145, %r122;
	and.pred  	%p56, %p54, %p55;
	and.pred  	%p57, %p56, %p6;
	not.pred 	%p58, %p57;
	@%p58 bra 	$L__BB0_15;
	mul.wide.s32 	%rd16, %r192, 3;
	add.s64 	%rd17, %rd1, %rd16;
	ld.global.s8 	%r166, [%rd17+-1];
	add.s32 	%r203, %r203, %r166;
	ld.global.s8 	%r167, [%rd17];
	add.s32 	%r202, %r202, %r167;
	ld.global.s8 	%r168, [%rd17+1];
	add.s32 	%r201, %r201, %r168;
	add.s32 	%r204, %r204, 1;
$L__BB0_15:
	setp.gt.s32 	%p59, %r145, -1;
	setp.lt.u32 	%p60, %r145, %r122;
	and.pred  	%p61, %p59, %p60;
	and.pred  	%p62, %p61, %p7;
	not.pred 	%p63, %p62;
	@%p63 bra 	$L__BB0_17;
	mul.wide.s32 	%rd18, %r191, 3;
	add.s64 	%rd19, %rd1, %rd18;
	ld.global.s8 	%r170, [%rd19+-1];
	add.s32 	%r203, %r203, %r170;
	ld.global.s8 	%r171, [%rd19];
	add.s32 	%r202, %r202, %r171;
	ld.global.s8 	%r172, [%rd19+1];
	add.s32 	%r201, %r201, %r172;
	add.s32 	%r204, %r204, 1;
$L__BB0_17:
	setp.gt.s32 	%p64, %r145, -1;
	setp.lt.u32 	%p65, %r145, %r122;
	and.pred  	%p66, %p64, %p65;
	and.pred  	%p67, %p66, %p8;
	not.pred 	%p68, %p67;
	@%p68 bra 	$L__BB0_19;
	mul.wide.s32 	%rd20, %r189, 3;
	add.s64 	%rd21, %rd1, %rd20;
	ld.global.s8 	%r174, [%rd21+-1];
	add.s32 	%r203, %r203, %r174;
	ld.global.s8 	%r175, [%rd21];
	add.s32 	%r202, %r202, %r175;
	ld.global.s8 	%r176, [%rd21+1];
	add.s32 	%r201, %r201, %r176;
	add.s32 	%r204, %r204, 1;
$L__BB0_19:
	setp.gt.s32 	%p69, %r145, -1;
	setp.lt.u32 	%p70, %r145, %r122;
	and.pred  	%p71, %p69, %p70;
	and.pred  	%p72, %p71, %p9;
	not.pred 	%p73, %p72;
	@%p73 bra 	$L__BB0_21;
	mul.wide.s32 	%rd22, %r188, 3;
	add.s64 	%rd23, %rd1, %rd22;
	ld.global.s8 	%r178, [%rd23+-1];
	add.s32 	%r203, %r203, %r178;
	ld.global.s8 	%r179, [%rd23];
	add.s32 	%r202, %r202, %r179;
	ld.global.s8 	%r180, [%rd23+1];
	add.s32 	%r201, %r201, %r180;
	add.s32 	%r204, %r204, 1;
$L__BB0_21:
	add.s32 	%r196, %r196, 1;
	add.s32 	%r195, %r195, 1;
	add.s32 	%r194, %r194, 1;
	add.s32 	%r193, %r193, 1;
	add.s32 	%r192, %r192, 1;
	add.s32 	%r191, %r191, 1;
	add.s32 	%r190, %r190, 1;
	add.s32 	%r189, %r189, 1;
	add.s32 	%r188, %r188, 1;
	add.s32 	%r187, %r187, 1;
	add.s32 	%r186, %r186, 1;
	setp.ne.s32 	%p74, %r195, 9;
	@%p74 bra 	$L__BB0_3;
	ld.param.u64 	%rd27, [_Z22imageFilterKernelPartAP5char3S0_jji_param_1];
	div.s32 	%r181, %r203, %r204;
	cvta.to.global.u64 	%rd24, %rd27;
	mul.wide.s32 	%rd25, %r12, 3;
	add.s64 	%rd26, %rd24, %rd25;
	st.global.u8 	[%rd26], %r181;
	div.s32 	%r182, %r202, %r204;
	st.global.u8 	[%rd26+1], %r182;
	div.s32 	%r183, %r201, %r204;
	st.global.u8 	[%rd26+2], %r183;
	add.s32 	%r185, %r185, 1;
	setp.ne.s32 	%p75, %r185, %r124;
	@%p75 bra 	$L__BB0_2;
$L__BB0_23:
	ret;

}
	// .globl	_Z22imageFilterKernelPartBP5char3S0_jjii
.visible .entry _Z22imageFilterKernelPartBP5char3S0_jjii(
	.param .u64 .ptr .align 1 _Z22imageFilterKernelPartBP5char3S0_jjii_param_0,
	.param .u64 .ptr .align 1 _Z22imageFilterKernelPartBP5char3S0_jjii_param_1,
	.param .u32 _Z22imageFilterKernelPartBP5char3S0_jjii_param_2,
	.param .u32 _Z22imageFilterKernelPartBP5char3S0_jjii_param_3,
	.param .u32 _Z22imageFilterKernelPartBP5char3S0_jjii_param_4,
	.param .u32 _Z22imageFilterKernelPartBP5char3S0_jjii_param_5
)
{
	.reg .pred 	%p<76>;
	.reg .b32 	%r<242>;
	.reg .b64 	%rd<28>;

	ld.param.u64 	%rd3, [_Z22imageFilterKernelPartBP5char3S0_jjii_param_0];
	ld.param.u32 	%r124, [_Z22imageFilterKernelPartBP5char3S0_jjii_param_2];
	ld.param.u32 	%r126, [_Z22imageFilterKernelPartBP5char3S0_jjii_param_4];
	mov.u32 	%r128, %ctaid.x;
	mov.u32 	%r129, %ntid.x;
	mul.lo.s32 	%r1, %r128, %r129;
	mov.u32 	%r2, %tid.x;
	add.s32 	%r3, %r1, %r2;
	setp.lt.s32 	%p10, %r126, 1;
	@%p10 bra 	$L__BB1_23;
	cvta.to.global.u64 	%rd5, %rd3;
	shl.b32 	%r131, %r124, 2;
	shl.b32 	%r132, %r124, 1;
	mul.lo.s32 	%r133, %r124, 3;
	add.s64 	%rd1, %rd5, 1;
	add.s32 	%r4, %r3, -4;
	sub.s32 	%r5, %r4, %r133;
	add.s32 	%r134, %r2, %r124;
	add.s32 	%r135, %r134, %r1;
	add.s32 	%r6, %r135, -4;
	add.s64 	%rd2, %rd5, 2;
	sub.s32 	%r7, %r4, %r124;
	add.s32 	%r8, %r4, %r132;
	add.s32 	%r9, %r4, %r133;
	sub.s32 	%r10, %r4, %r132;
	add.s32 	%r11, %r4, %r131;
	sub.s32 	%r12, %r4, %r131;
	mov.b32 	%r190, 0;
$L__BB1_2:
	ld.param.u32 	%r189, [_Z22imageFilterKernelPartBP5char3S0_jjii_param_5];
	ld.param.u32 	%r188, [_Z22imageFilterKernelPartBP5char3S0_jjii_param_3];
	mul.lo.s32 	%r138, %r190, %r189;
	add.s32 	%r14, %r3, %r138;
	div.u32 	%r139, %r14, %r124;
	mul.lo.s32 	%r140, %r139, %r124;
	sub.s32 	%r15, %r14, %r140;
	add.s32 	%r141, %r139, -4;
	setp.gt.s32 	%p11, %r139, 3;
	setp.lt.u32 	%p12, %r141, %r188;
	and.pred  	%p1, %p11, %p12;
	add.s32 	%r142, %r139, -3;
	setp.gt.s32 	%p13, %r139, 2;
	setp.lt.u32 	%p14, %r142, %r188;
	and.pred  	%p2, %p13, %p14;
	add.s32 	%r143, %r139, -2;
	setp.gt.s32 	%p15, %r139, 1;
	setp.lt.u32 	%p16, %r143, %r188;
	and.pred  	%p3, %p15, %p16;
	add.s32 	%r144, %r139, -1;
	setp.gt.s32 	%p17, %r139, 0;
	setp.lt.u32 	%p18, %r144, %r188;
	and.pred  	%p4, %p17, %p18;
	setp.gt.s32 	%p19, %r139, -1;
	setp.lt.u32 	%p20, %r139, %r188;
	and.pred  	%p5, %p19, %p20;
	add.s32 	%r145, %r139, 1;
	setp.gt.s32 	%p21, %r139, -2;
	setp.lt.u32 	%p22, %r145, %r188;
	and.pred  	%p6, %p21, %p22;
	add.s32 	%r146, %r139, 2;
	setp.gt.s32 	%p23, %r139, -3;
	setp.lt.u32 	%p24, %r146, %r188;
	and.pred  	%p7, %p23, %p24;
	add.s32 	%r147, %r139, 3;
	setp.gt.s32 	%p25, %r139, -4;
	setp.lt.u32 	%p26, %r147, %r188;
	and.pred  	%p8, %p25, %p26;
	add.s32 	%r148, %r139, 4;
	setp.gt.s32 	%p27, %r139, -5;
	setp.lt.u32 	%p28, %r148, %r188;
	and.pred  	%p9, %p27, %p28;
	add.s32 	%r199, %r5, %r138;
	add.s32 	%r198, %r6, %r138;
	add.s32 	%r197, %r7, %r138;
	add.s32 	%r196, %r8, %r138;
	add.s32 	%r195, %r9, %r138;
	add.s32 	%r194, %r10, %r138;
	add.s32 	%r193, %r11, %r138;
	add.s32 	%r192, %r4, %r138;
	add.s32 	%r191, %r12, %r138;
	mov.b32 	%r201, -4;
	mov.b32 	%r200, 0;
	mov.u32 	%r209, %r200;
	mov.u32 	%r208, %r200;
	mov.u32 	%r207, %r200;
	mov.u32 	%r206, %r200;
$L__BB1_3:
	add.s32 	%r149, %r201, %r15;
	setp.gt.s32 	%p29, %r149, -1;
	setp.lt.u32 	%p30, %r149, %r124;
	and.pred  	%p31, %p29, %p30;
	and.pred  	%p32, %p31, %p1;
	not.pred 	%p33, %p32;
	@%p33 bra 	$L__BB1_5;
	mul.wide.s32 	%rd6, %r191, 3;
	add.s64 	%rd7, %rd2, %rd6;
	ld.global.s8 	%r150, [%rd7+-2];
	add.s32 	%r208, %r208, %r150;
	ld.global.s8 	%r151, [%rd7+-1];
	add.s32 	%r207, %r207, %r151;
	ld.global.s8 	%r152, [%rd7];
	add.s32 	%r206, %r206, %r152;
	add.s32 	%r209, %r209, 1;
$L__BB1_5:
	setp.gt.s32 	%p34, %r149, -1;
	setp.lt.u32 	%p35, %r149, %r124;
	and.pred  	%p36, %p34, %p35;
	and.pred  	%p37, %p36, %p2;
	not.pred 	%p38, %p37;
	@%p38 bra 	$L__BB1_7;
	mul.wide.s32 	%rd8, %r199, 3;
	add.s64 	%rd9, %rd1, %rd8;
	ld.global.s8 	%r154, [%rd9+-1];
	add.s32 	%r208, %r208, %r154;
	ld.global.s8 	%r155, [%rd9];
	add.s32 	%r207, %r207, %r155;
	ld.global.s8 	%r156, [%rd9+1];
	add.s32 	%r206, %r206, %r156;
	add.s32 	%r209, %r209, 1;
$L__BB1_7:
	setp.gt.s32 	%p39, %r149, -1;
	setp.lt.u32 	%p40, %r149, %r124;
	and.pred  	%p41, %p39, %p40;
	and.pred  	%p42, %p41, %p3;
	not.pred 	%p43, %p42;
	@%p43 bra 	$L__BB1_9;
	mul.wide.s32 	%rd10, %r194, 3;
	add.s64 	%rd11, %rd2, %rd10;
	ld.global.s8 	%r158, [%rd11+-2];
	add.s32 	%r208, %r208, %r158;
	ld.global.s8 	%r159, [%rd11+-1];
	add.s32 	%r207, %r207, %r159;
	ld.global.s8 	%r160, [%rd11];
	add.s32 	%r206, %r206, %r160;
	add.s32 	%r209, %r209, 1;
$L__BB1_9:
	setp.gt.s32 	%p44, %r149, -1;
	setp.lt.u32 	%p45, %r149, %r124;
	and.pred  	%p46, %p44, %p45;
	and.pred  	%p47, %p46, %p4;
	not.pred 	%p48, %p47;
	@%p48 bra 	$L__BB1_11;
	mul.wide.s32 	%rd12, %r197, 3;
	add.s64 	%rd13, %rd2, %rd12;
	ld.global.s8 	%r162, [%rd13+-2];
	add.s32 	%r208, %r208, %r162;
	ld.global.s8 	%r163, [%rd13+-1];
	add.s32 	%r207, %r207, %r163;
	ld.global.s8 	%r164, [%rd13];
	add.s32 	%r206, %r206, %r164;
	add.s32 	%r209, %r209, 1;
$L__BB1_11:
	setp.gt.s32 	%p49, %r149, -1;
	setp.lt.u32 	%p50, %r149, %r124;
	and.pred  	%p51, %p49, %p50;
	and.pred  	%p52, %p51, %p5;
	not.pred 	%p53, %p52;
	@%p53 bra 	$L__BB1_13;
	mul.wide.s32 	%rd14, %r192, 3;
	add.s64 	%rd15, %rd1, %rd14;
	ld.global.s8 	%r166, [%rd15+-1];
	add.s32 	%r208, %r208, %r166;
	ld.global.s8 	%r167, [%rd15];
	add.s32 	%r207, %r207, %r167;
	ld.global.s8 	%r168, [%rd15+1];
	add.s32 	%r206, %r206, %r168;
	add.s32 	%r209, %r209, 1;
$L__BB1_13:
	setp.gt.s32 	%p54, %r149, -1;
	setp.lt.u32 	%p55, %r149, %r124;
	and.pred  	%p56, %p54, %p55;
	and.pred  	%p57, %p56, %p6;
	not.pred 	%p58, %p57;
	@%p58 bra 	$L__BB1_15;
	mul.wide.s32 	%rd16, %r198, 3;
	add.s64 	%rd17, %rd1, %rd16;
	ld.global.s8 	%r170, [%rd17+-1];
	add.s32 	%r208, %r208, %r170;
	ld.global.s8 	%r171, [%rd17];
	add.s32 	%r207, %r207, %r171;
	ld.global.s8 	%r172, [%rd17+1];
	add.s32 	%r206, %r206, %r172;
	add.s32 	%r209, %r209, 1;
$L__BB1_15:
	setp.gt.s32 	%p59, %r149, -1;
	setp.lt.u32 	%p60, %r149, %r124;
	and.pred  	%p61, %p59, %p60;
	and.pred  	%p62, %p61, %p7;
	not.pred 	%p63, %p62;
	@%p63 bra 	$L__BB1_17;
	mul.wide.s32 	%rd18, %r196, 3;
	add.s64 	%rd19, %rd1, %rd18;
	ld.global.s8 	%r174, [%rd19+-1];
	add.s32 	%r208, %r208, %r174;
	ld.global.s8 	%r175, [%rd19];
	add.s32 	%r207, %r207, %r175;
	ld.global.s8 	%r176, [%rd19+1];
	add.s32 	%r206, %r206, %r176;
	add.s32 	%r209, %r209, 1;
$L__BB1_17:
	setp.gt.s32 	%p64, %r149, -1;
	setp.lt.u32 	%p65, %r149, %r124;
	and.pred  	%p66, %p64, %p65;
	and.pred  	%p67, %p66, %p8;
	not.pred 	%p68, %p67;
	@%p68 bra 	$L__BB1_19;
	mul.wide.s32 	%rd20, %r195, 3;
	add.s64 	%rd21, %rd1, %rd20;
	ld.global.s8 	%r178, [%rd21+-1];
	add.s32 	%r208, %r208, %r178;
	ld.global.s8 	%r179, [%rd21];
	add.s32 	%r207, %r207, %r179;
	ld.global.s8 	%r180, [%rd21+1];
	add.s32 	%r206, %r206, %r180;
	add.s32 	%r209, %r209, 1;
$L__BB1_19:
	setp.gt.s32 	%p69, %r149, -1;
	setp.lt.u32 	%p70, %r149, %r124;
	and.pred  	%p71, %p69, %p70;
	and.pred  	%p72, %p71, %p9;
	not.pred 	%p73, %p72;
	@%p73 bra 	$L__BB1_21;
	mul.wide.s32 	%rd22, %r193, 3;
	add.s64 	%rd23, %rd1, %rd22;
	ld.global.s8 	%r182, [%rd23+-1];
	add.s32 	%r208, %r208, %r182;
	ld.global.s8 	%r183, [%rd23];
	add.s32 	%r207, %r207, %r183;
	ld.global.s8 	%r184, [%rd23+1];
	add.s32 	%r206, %r206, %r184;
	add.s32 	%r209, %r209, 1;
$L__BB1_21:
	add.s32 	%r201, %r201, 1;
	add.s32 	%r200, %r200, 1;
	add.s32 	%r199, %r199, 1;
	add.s32 	%r198, %r198, 1;
	add.s32 	%r197, %r197, 1;
	add.s32 	%r196, %r196, 1;
	add.s32 	%r195, %r195, 1;
	add.s32 	%r194, %r194, 1;
	add.s32 	%r193, %r193, 1;
	add.s32 	%r192, %r192, 1;
	add.s32 	%r191, %r191, 1;
	setp.ne.s32 	%p74, %r200, 9;
	@%p74 bra 	$L__BB1_3;
	ld.param.u64 	%rd27, [_Z22imageFilterKernelPartBP5char3S0_jjii_param_1];
	div.s32 	%r185, %r208, %r209;
	cvta.to.global.u64 	%rd24, %rd27;
	mul.wide.s32 	%rd25, %r14, 3;
	add.s64 	%rd26, %rd24, %rd25;
	st.global.u8 	[%rd26], %r185;
	div.s32 	%r186, %r207, %r209;
	st.global.u8 	[%rd26+1], %r186;
	div.s32 	%r187, %r206, %r209;
	st.global.u8 	[%rd26+2], %r187;
	add.s32 	%r190, %r190, 1;
	setp.ne.s32 	%p75, %r190, %r126;
	@%p75 bra 	$L__BB1_2;
$L__BB1_23:
	ret;

}
	// .globl	_Z22imageFilterKernelPartCP5char3S0_jjiii
.visible .entry _Z22imageFilterKernelPartCP5char3S0_jjiii(
	.param .u64 .ptr .align 1 _Z22imageFilterKernelPartCP5char3S0_jjiii_param_0,
	.param .u64 .ptr .align 1 _Z22imageFilterKernelPartCP5char3S0_jjiii_param_1,
	.param .u32 _Z22imageFilterKernelPartCP5char3S0_jjiii_param_2,
	.param .u32 _Z22imageFilterKernelPartCP5char3S0_jjiii_param_3,
	.param .u32 _Z22imageFilterKernelPartCP5char3S0_jjiii_param_4,
	.param .u32 _Z22imageFilterKernelPartCP5char3S0_jjiii_param_5,
	.param .u32 _Z22imageFilterKernelPartCP5char3S0_jjiii_param_6
)
{
	.reg .pred 	%p<153>;
	.reg .b16 	%rs<49>;
	.reg .b32 	%r<356>;
	.reg .b64 	%rd<35>;
	// demoted variable
	.shared .align 1 .b8 _ZZ22imageFilterKernelPartCP5char3S0_jjiiiE6s_data[49152];
	ld.param.u64 	%rd7, [_Z22imageFilterKernelPartCP5char3S0_jjiii_param_0];
	ld.param.u64 	%rd8, [_Z22imageFilterKernelPartCP5char3S0_jjiii_param_1];
	ld.param.u32 	%r121, [_Z22imageFilterKernelPartCP5char3S0_jjiii_param_2];
	ld.param.u32 	%r122, [_Z22imageFilterKernelPartCP5char3S0_jjiii_param_3];
	ld.param.u32 	%r124, [_Z22imageFilterKernelPartCP5char3S0_jjiii_param_6];
	cvta.to.global.u64 	%rd1, %rd7;
	cvta.to.global.u64 	%rd2, %rd8;
	mov.u32 	%r125, %tid.x;
	and.b32  	%r1, %r125, 31;
	shr.u32 	%r2, %r125, 5;
	setp.lt.s32 	%p9, %r124, 1;
	@%p9 bra 	$L__BB2_84;
	shl.b32 	%r127, %r2, 7;
	or.b32  	%r128, %r127, %r1;
	add.s32 	%r3, %r122, -4;
	add.s32 	%r4, %r121, -4;
	mov.u32 	%r129, _ZZ22imageFilterKernelPartCP5char3S0_jjiiiE6s_data;
	mad.lo.s32 	%r5, %r128, 3, %r129;
	shl.b32 	%r6, %r121, 5;
	shl.b32 	%r7, %r121, 2;
	mul.lo.s32 	%r8, %r121, -3;
	shl.b32 	%r9, %r121, 1;
	mul.lo.s32 	%r10, %r121, 3;
	mul.lo.s32 	%r130, %r2, 384;
	mul.lo.s32 	%r131, %r1, 3;
	or.b32  	%r132, %r130, %r131;
	add.s32 	%r133, %r132, %r129;
	add.s32 	%r11, %r133, -11;
	mov.b32 	%r307, 0;
$L__BB2_2:
	ld.param.u32 	%r306, [_Z22imageFilterKernelPartCP5char3S0_jjiii_param_5];
	mov.u32 	%r134, %ctaid.x;
	mad.lo.s32 	%r135, %r307, 12, %r134;
	div.u32 	%r136, %r135, %r306;
	mul.lo.s32 	%r137, %r136, %r306;
	sub.s32 	%r138, %r135, %r137;
	mul.lo.s32 	%r13, %r136, 120;
	mul.lo.s32 	%r14, %r138, 120;
	mad.lo.s32 	%r15, %r13, %r121, %r14;
	add.s32 	%r139, %r15, %r1;
	add.s32 	%r16, %r13, %r2;
	add.s32 	%r17, %r14, %r1;
	mad.lo.s32 	%r18, %r2, %r121, %r139;
	setp.gt.s32 	%p10, %r16, -1;
	setp.lt.u32 	%p11, %r16, %r122;
	and.pred  	%p1, %p10, %p11;
	mul.wide.s32 	%rd9, %r18, 3;
	add.s64 	%rd3, %rd1, %rd9;
	not.pred 	%p12, %p1;
	@%p12 bra 	$L__BB2_5;
	setp.lt.s32 	%p13, %r17, 0;
	setp.ge.u32 	%p14, %r17, %r121;
	or.pred  	%p15, %p13, %p14;
	@%p15 bra 	$L__BB2_5;
	ld.global.u8 	%rs1, [%rd3];
	ld.global.u8 	%rs2, [%rd3+1];
	ld.global.u8 	%rs3, [%rd3+2];
	st.shared.u8 	[%r5], %rs1;
	st.shared.u8 	[%r5+1], %rs2;
	st.shared.u8 	[%r5+2], %rs3;
$L__BB2_5:
	@%p12 bra 	$L__BB2_8;
	add.s32 	%r140, %r17, 32;
	setp.lt.s32 	%p17, %r17, -32;
	setp.ge.u32 	%p18, %r140, %r121;
	or.pred  	%p19, %p17, %p18;
	@%p19 bra 	$L__BB2_8;
	ld.global.u8 	%rs4, [%rd3+96];
	ld.global.u8 	%rs5, [%rd3+97];
	ld.global.u8 	%rs6, [%rd3+98];
	st.shared.u8 	[%r5+96], %rs4;
	st.shared.u8 	[%r5+97], %rs5;
	st.shared.u8 	[%r5+98], %rs6;
$L__BB2_8:
	@%p12 bra 	$L__BB2_11;
	add.s32 	%r141, %r17, 64;
	setp.lt.s32 	%p21, %r17, -64;
	setp.ge.u32 	%p22, %r141, %r121;
	or.pred  	%p23, %p21, %p22;
	@%p23 bra 	$L__BB2_11;
	ld.global.u8 	%rs7, [%rd3+192];
	ld.global.u8 	%rs8, [%rd3+193];
	ld.global.u8 	%rs9, [%rd3+194];
	st.shared.u8 	[%r5+192], %rs7;
	st.shared.u8 	[%r5+193], %rs8;
	st.shared.u8 	[%r5+194], %rs9;
$L__BB2_11:
	@%p12 bra 	$L__BB2_14;
	add.s32 	%r142, %r17, 96;
	setp.lt.s32 	%p25, %r17, -96;
	setp.ge.u32 	%p26, %r142, %r121;
	or.pred  	%p27, %p25, %p26;
	@%p27 bra 	$L__BB2_14;
	ld.global.u8 	%rs10, [%rd3+288];
	ld.global.u8 	%rs11, [%rd3+289];
	ld.global.u8 	%rs12, [%rd3+290];
	st.shared.u8 	[%r5+288], %rs10;
	st.shared.u8 	[%r5+289], %rs11;
	st.shared.u8 	[%r5+290], %rs12;
$L__BB2_14:
	add.s32 	%r143, %r18, %r6;
	add.s32 	%r19, %r16, 32;
	setp.gt.s32 	%p28, %r16, -33;
	setp.lt.u32 	%p29, %r19, %r122;
	and.pred  	%p2, %p28, %p29;
	mul.wide.s32 	%rd10, %r143, 3;
	add.s64 	%rd4, %rd1, %rd10;
	not.pred 	%p30, %p2;
	@%p30 bra 	$L__BB2_17;
	setp.lt.s32 	%p31, %r17, 0;
	setp.ge.u32 	%p32, %r17, %r121;
	or.pred  	%p33, %p31, %p32;
	@%p33 bra 	$L__BB2_17;
	ld.global.u8 	%rs13, [%rd4];
	ld.global.u8 	%rs14, [%rd4+1];
	ld.global.u8 	%rs15, [%rd4+2];
	st.shared.u8 	[%r5+12288], %rs13;
	st.shared.u8 	[%r5+12289], %rs14;
	st.shared.u8 	[%r5+12290], %rs15;
$L__BB2_17:
	@%p30 bra 	$L__BB2_20;
	add.s32 	%r144, %r17, 32;
	setp.lt.s32 	%p35, %r17, -32;
	setp.ge.u32 	%p36, %r144, %r121;
	or.pred  	%p37, %p35, %p36;
	@%p37 bra 	$L__BB2_20;
	ld.global.u8 	%rs16, [%rd4+96];
	ld.global.u8 	%rs17, [%rd4+97];
	ld.global.u8 	%rs18, [%rd4+98];
	st.shared.u8 	[%r5+12384], %rs16;
	st.shared.u8 	[%r5+12385], %rs17;
	st.shared.u8 	[%r5+12386], %rs18;
$L__BB2_20:
	@%p30 bra 	$L__BB2_23;
	add.s32 	%r145, %r17, 64;
	setp.lt.s32 	%p39, %r17, -64;
	setp.ge.u32 	%p40, %r145, %r121;
	or.pred  	%p41, %p39, %p40;
	@%p41 bra 	$L__BB2_23;
	ld.global.u8 	%rs19, [%rd4+192];
	ld.global.u8 	%rs20, [%rd4+193];
	ld.global.u8 	%rs21, [%rd4+194];
	st.shared.u8 	[%r5+12480], %rs19;
	st.shared.u8 	[%r5+12481], %rs20;
	st.shared.u8 	[%r5+12482], %rs21;
$L__BB2_23:
	@%p30 bra 	$L__BB2_26;
	add.s32 	%r146, %r17, 96;
	setp.lt.s32 	%p43, %r17, -96;
	setp.ge.u32 	%p44, %r146, %r121;
	or.pred  	%p45, %p43, %p44;
	@%p45 bra 	$L__BB2_26;
	ld.global.u8 	%rs22, [%rd4+288];
	ld.global.u8 	%rs23, [%rd4+289];
	ld.global.u8 	%rs24, [%rd4+290];
	st.shared.u8 	[%r5+12576], %rs22;
	st.shared.u8 	[%r5+12577], %rs23;
	st.shared.u8 	[%r5+12578], %rs24;
$L__BB2_26:
	shl.b32 	%r147, %r121, 6;
	add.s32 	%r20, %r18, %r147;
	add.s32 	%r148, %r19, 32;
	setp.gt.s32 	%p46, %r16, -65;
	setp.lt.u32 	%p47, %r148, %r122;
	and.pred  	%p3, %p46, %p47;
	mul.wide.s32 	%rd11, %r20, 3;
	add.s64 	%rd5, %rd1, %rd11;
	not.pred 	%p48, %p3;
	@%p48 bra 	$L__BB2_29;
	setp.lt.s32 	%p49, %r17, 0;
	setp.ge.u32 	%p50, %r17, %r121;
	or.pred  	%p51, %p49, %p50;
	@%p51 bra 	$L__BB2_29;
	ld.global.u8 	%rs25, [%rd5];
	ld.global.u8 	%rs26, [%rd5+1];
	ld.global.u8 	%rs27, [%rd5+2];
	st.shared.u8 	[%r5+24576], %rs25;
	st.shared.u8 	[%r5+24577], %rs26;
	st.shared.u8 	[%r5+24578], %rs27;
$L__BB2_29:
	@%p48 bra 	$L__BB2_32;
	add.s32 	%r149, %r17, 32;
	setp.lt.s32 	%p53, %r17, -32;
	setp.ge.u32 	%p54, %r149, %r121;
	or.pred  	%p55, %p53, %p54;
	@%p55 bra 	$L__BB2_32;
	ld.global.u8 	%rs28, [%rd5+96];
	ld.global.u8 	%rs29, [%rd5+97];
	ld.global.u8 	%rs30, [%rd5+98];
	st.shared.u8 	[%r5+24672], %rs28;
	st.shared.u8 	[%r5+24673], %rs29;
	st.shared.u8 	[%r5+24674], %rs30;
$L__BB2_32:
	@%p48 bra 	$L__BB2_35;
	add.s32 	%r150, %r17, 64;
	setp.lt.s32 	%p57, %r17, -64;
	setp.ge.u32 	%p58, %r150, %r121;
	or.pred  	%p59, %p57, %p58;
	@%p59 bra 	$L__BB2_35;
	ld.global.u8 	%rs31, [%rd5+192];
	ld.global.u8 	%rs32, [%rd5+193];
	ld.global.u8 	%rs33, [%rd5+194];
	st.shared.u8 	[%r5+24768], %rs31;
	st.shared.u8 	[%r5+24769], %rs32;
	st.shared.u8 	[%r5+24770], %rs33;
$L__BB2_35:
	@%p48 bra 	$L__BB2_38;
	add.s32 	%r151, %r17, 96;
	setp.lt.s32 	%p61, %r17, -96;
	setp.ge.u32 	%p62, %r151, %r121;
	or.pred  	%p63, %p61, %p62;
	@%p63 bra 	$L__BB2_38;
	ld.global.u8 	%rs34, [%rd5+288];
	ld.global.u8 	%rs35, [%rd5+289];
	ld.global.u8 	%rs36, [%rd5+290];
	st.shared.u8 	[%r5+24864], %rs34;
	st.shared.u8 	[%r5+24865], %rs35;
	st.shared.u8 	[%r5+24866], %rs36;
$L__BB2_38:
	add.s32 	%r152, %r20, %r6;
	add.s32 	%r153, %r19, 64;
	setp.gt.s32 	%p64, %r16, -97;
	setp.lt.u32 	%p65, %r153, %r122;
	and.pred  	%p4, %p64, %p65;
	mul.wide.s32 	%rd12, %r152, 3;
	add.s64 	%rd6, %rd1, %rd12;
	not.pred 	%p66, %p4;
	@%p66 bra 	$L__BB2_41;
	setp.lt.s32 	%p67, %r17, 0;
	setp.ge.u32 	%p68, %r17, %r121;
	or.pred  	%p69, %p67, %p68;
	@%p69 bra 	$L__BB2_41;
	ld.global.u8 	%rs37, [%rd6];
	ld.global.u8 	%rs38, [%rd6+1];
	ld.global.u8 	%rs39, [%rd6+2];
	st.shared.u8 	[%r5+36864], %rs37;
	st.shared.u8 	[%r5+36865], %rs38;
	st.shared.u8 	[%r5+36866], %rs39;
$L__BB2_41:
	@%p66 bra 	$L__BB2_44;
	add.s32 	%r154, %r17, 32;
	setp.lt.s32 	%p71, %r17, -32;
	setp.ge.u32 	%p72, %r154, %r121;
	or.pred  	%p73, %p71, %p72;
	@%p73 bra 	$L__BB2_44;
	ld.global.u8 	%rs40, [%rd6+96];
	ld.global.u8 	%rs41, [%rd6+97];
	ld.global.u8 	%rs42, [%rd6+98];
	st.shared.u8 	[%r5+36960], %rs40;
	st.shared.u8 	[%r5+36961], %rs41;
	st.shared.u8 	[%r5+36962], %rs42;
$L__BB2_44:
	@%p66 bra 	$L__BB2_47;
	add.s32 	%r155, %r17, 64;
	setp.lt.s32 	%p75, %r17, -64;
	setp.ge.u32 	%p76, %r155, %r121;
	or.pred  	%p77, %p75, %p76;
	@%p77 bra 	$L__BB2_47;
	ld.global.u8 	%rs43, [%rd6+192];
	ld.global.u8 	%rs44, [%rd6+193];
	ld.global.u8 	%rs45, [%rd6+194];
	st.shared.u8 	[%r5+37056], %rs43;
	st.shared.u8 	[%r5+37057], %rs44;
	st.shared.u8 	[%r5+37058], %rs45;
$L__BB2_47:
	@%p66 bra 	$L__BB2_50;
	add.s32 	%r156, %r17, 96;
	setp.lt.s32 	%p79, %r17, -96;
	setp.ge.u32 	%p80, %r156, %r121;
	or.pred  	%p81, %p79, %p80;
	@%p81 bra 	$L__BB2_50;
	ld.global.u8 	%rs46, [%rd6+288];
	ld.global.u8 	%rs47, [%rd6+289];
	ld.global.u8 	%rs48, [%rd6+290];
	st.shared.u8 	[%r5+37152], %rs46;
	st.shared.u8 	[%r5+37153], %rs47;
	st.shared.u8 	[%r5+37154], %rs48;
$L__BB2_50:
	bar.sync 	0;
	mov.b32 	%r308, 0;
$L__BB2_51:
	shl.b32 	%r159, %r308, 5;
	or.b32  	%r160, %r159, %r2;
	mad.lo.s32 	%r22, %r160, %r121, %r15;
	add.s32 	%r161, %r160, %r13;
	add.s32 	%r23, %r160, -4;
	setp.gt.s32 	%p82, %r161, -1;
	setp.lt.u32 	%p83, %r161, %r122;
	and.pred  	%p5, %p82, %p83;
	add.s32 	%r162, %r23, %r13;
	add.s32 	%r163, %r162, 1;
	setp.gt.s32 	%p84, %r161, 2;
	setp.lt.u32 	%p85, %r163, %r122;
	and.pred  	%p6, %p84, %p85;
	add.s32 	%r164, %r162, 6;
	setp.gt.s32 	%p86, %r161, -3;
	setp.lt.u32 	%p87, %r164, %r122;
	and.pred  	%p7, %p86, %p87;
	mad.lo.s32 	%r24, %r308, 12288, %r11;
	mov.b32 	%r309, 0;
$L__BB2_52:
	shl.b32 	%r165, %r309, 5;
	or.b32  	%r166, %r165, %r1;
	add.s32 	%r26, %r22, %r166;
	add.s32 	%r27, %r166, %r14;
	add.s32 	%r167, %r166, -4;
	max.u32 	%r168, %r167, %r23;
	setp.gt.u32 	%p88, %r168, 119;
	@%p88 bra 	$L__BB2_57;
	mad.lo.s32 	%r310, %r309, 96, %r24;
	mov.b32 	%r311, 0;
	mov.u32 	%r312, %r311;
	mov.u32 	%r313, %r311;
	mov.u32 	%r314, %r311;
$L__BB2_54:
	ld.shared.s8 	%r170, [%r310+-1537];
	add.s32 	%r171, %r312, %r170;
	ld.shared.s8 	%r172, [%r310+-1536];
	add.s32 	%r173, %r313, %r172;
	ld.shared.s8 	%r174, [%r310+-1535];
	add.s32 	%r175, %r314, %r174;
	ld.shared.s8 	%r176, [%r310+-1153];
	add.s32 	%r177, %r171, %r176;
	ld.shared.s8 	%r178, [%r310+-1152];
	add.s32 	%r179, %r173, %r178;
	ld.shared.s8 	%r180, [%r310+-1151];
	add.s32 	%r181, %r175, %r180;
	ld.shared.s8 	%r182, [%r310+-769];
	add.s32 	%r183, %r177, %r182;
	ld.shared.s8 	%r184, [%r310+-768];
	add.s32 	%r185, %r179, %r184;
	ld.shared.s8 	%r186, [%r310+-767];
	add.s32 	%r187, %r181, %r186;
	ld.shared.s8 	%r188, [%r310+-385];
	add.s32 	%r189, %r183, %r188;
	ld.shared.s8 	%r190, [%r310+-384];
	add.s32 	%r191, %r185, %r190;
	ld.shared.s8 	%r192, [%r310+-383];
	add.s32 	%r193, %r187, %r192;
	ld.shared.s8 	%r194, [%r310+-1];
	add.s32 	%r195, %r189, %r194;
	ld.shared.s8 	%r196, [%r310];
	add.s32 	%r197, %r191, %r196;
	ld.shared.s8 	%r198, [%r310+1];
	add.s32 	%r199, %r193, %r198;
	ld.shared.s8 	%r200, [%r310+383];
	add.s32 	%r201, %r195, %r200;
	ld.shared.s8 	%r202, [%r310+384];
	add.s32 	%r203, %r197, %r202;
	ld.shared.s8 	%r204, [%r310+385];
	add.s32 	%r205, %r199, %r204;
	ld.shared.s8 	%r206, [%r310+767];
	add.s32 	%r207, %r201, %r206;
	ld.shared.s8 	%r208, [%r310+768];
	add.s32 	%r209, %r203, %r208;
	ld.shared.s8 	%r210, [%r310+769];
	add.s32 	%r211, %r205, %r210;
	ld.shared.s8 	%r212, [%r310+1151];
	add.s32 	%r213, %r207, %r212;
	ld.shared.s8 	%r214, [%r310+1152];
	add.s32 	%r215, %r209, %r214;
	ld.shared.s8 	%r216, [%r310+1153];
	add.s32 	%r217, %r211, %r216;
	ld.shared.s8 	%r218, [%r310+1535];
	add.s32 	%r312, %r213, %r218;
	ld.shared.s8 	%r219, [%r310+1536];
	add.s32 	%r313, %r215, %r219;
	ld.shared.s8 	%r220, [%r310+1537];
	add.s32 	%r314, %r217, %r220;
	add.s32 	%r311, %r311, 1;
	add.s32 	%r310, %r310, 3;
	setp.ne.s32 	%p89, %r311, 9;
	@%p89 bra 	$L__BB2_54;
	setp.gt.s32 	%p90, %r27, -1;
	setp.lt.u32 	%p91, %r27, %r121;
	and.pred  	%p92, %p90, %p91;
	and.pred  	%p93, %p5, %p92;
	not.pred 	%p94, %p93;
	@%p94 bra 	$L__BB2_57;
	mul.hi.s32 	%r221, %r312, 424194301;
	shr.u32 	%r222, %r221, 31;
	shr.u32 	%r223, %r221, 3;
	add.s32 	%r224, %r223, %r222;
	mul.wide.s32 	%rd13, %r26, 3;
	add.s64 	%rd14, %rd2, %rd13;
	st.global.u8 	[%rd14], %r224;
	mul.hi.s32 	%r225, %r313, 424194301;
	shr.u32 	%r226, %r225, 31;
	shr.u32 	%r227, %r225, 3;
	add.s32 	%r228, %r227, %r226;
	st.global.u8 	[%rd14+1], %r228;
	mul.hi.s32 	%r229, %r314, 424194301;
	shr.u32 	%r230, %r229, 31;
	shr.u32 	%r231, %r229, 3;
	add.s32 	%r232, %r231, %r230;
	st.global.u8 	[%rd14+2], %r232;
$L__BB2_57:
	setp.lt.s32 	%p95, %r27, 4;
	shl.b32 	%r233, %r308, 5;
	or.b32  	%r234, %r233, %r2;
	add.s32 	%r235, %r234, %r13;
	setp.lt.s32 	%p96, %r235, 4;
	setp.ge.u32 	%p97, %r235, %r3;
	setp.lt.u32 	%p98, %r235, %r122;
	and.pred  	%p99, %p97, %p98;
	or.pred  	%p100, %p96, %p99;
	or.pred  	%p101, %p100, %p95;
	@%p101 bra 	$L__BB2_59;
	setp.lt.u32 	%p102, %r27, %r4;
	setp.ge.u32 	%p103, %r27, %r121;
	or.pred  	%p104, %p102, %p103;
	@%p104 bra 	$L__BB2_81;
$L__BB2_59:
	mov.b32 	%r323, 0;
	mov.b32 	%r315, -4;
	mov.u32 	%r322, %r323;
	mov.u32 	%r321, %r323;
	mov.u32 	%r320, %r323;
$L__BB2_60:
	add.s32 	%r238, %r315, %r27;
	setp.gt.s32 	%p105, %r238, -1;
	setp.lt.u32 	%p106, %r238, %r121;
	and.pred  	%p8, %p105, %p106;
	add.s32 	%r44, %r315, %r26;
	shl.b32 	%r239, %r308, 5;
	or.b32  	%r240, %r239, %r2;
	add.s32 	%r241, %r240, %r13;
	setp.gt.s32 	%p108, %r241, 3;
	add.s32 	%r242, %r23, %r13;
	setp.lt.u32 	%p109, %r242, %r122;
	and.pred  	%p110, %p108, %p109;
	and.pred  	%p111, %p110, %p8;
	not.pred 	%p112, %p111;
	@%p112 bra 	$L__BB2_62;
	sub.s32 	%r243, %r44, %r7;
	mul.wide.u32 	%rd15, %r243, 3;
	add.s64 	%rd16, %rd1, %rd15;
	ld.global.s8 	%r244, [%rd16];
	add.s32 	%r322, %r322, %r244;
	ld.global.s8 	%r245, [%rd16+1];
	add.s32 	%r321, %r321, %r245;
	ld.global.s8 	%r246, [%rd16+2];
	add.s32 	%r320, %r320, %r246;
	add.s32 	%r323, %r323, 1;
$L__BB2_62:
	and.pred  	%p113, %p6, %p8;
	not.pred 	%p114, %p113;
	@%p114 bra 	$L__BB2_64;
	add.s32 	%r247, %r44, %r8;
	mul.wide.u32 	%rd17, %r247, 3;
	add.s64 	%rd18, %rd1, %rd17;
	ld.global.s8 	%r248, [%rd18];
	add.s32 	%r322, %r322, %r248;
	ld.global.s8 	%r249, [%rd18+1];
	add.s32 	%r321, %r321, %r249;
	ld.global.s8 	%r250, [%rd18+2];
	add.s32 	%r320, %r320, %r250;
	add.s32 	%r323, %r323, 1;
$L__BB2_64:
	shl.b32 	%r251, %r308, 5;
	or.b32  	%r252, %r251, %r2;
	add.s32 	%r253, %r252, %r13;
	setp.gt.s32 	%p115, %r253, 1;
	add.s32 	%r254, %r23, %r13;
	add.s32 	%r255, %r254, 2;
	setp.lt.u32 	%p116, %r255, %r122;
	and.pred  	%p117, %p115, %p116;
	and.pred  	%p118, %p117, %p8;
	not.pred 	%p119, %p118;
	@%p119 bra 	$L__BB2_66;
	sub.s32 	%r256, %r44, %r9;
	mul.wide.u32 	%rd19, %r256, 3;
	add.s64 	%rd20, %rd1, %rd19;
	ld.global.s8 	%r257, [%rd20];
	add.s32 	%r322, %r322, %r257;
	ld.global.s8 	%r258, [%rd20+1];
	add.s32 	%r321, %r321, %r258;
	ld.global.s8 	%r259, [%rd20+2];
	add.s32 	%r320, %r320, %r259;
	add.s32 	%r323, %r323, 1;
$L__BB2_66:
	shl.b32 	%r260, %r308, 5;
	or.b32  	%r261, %r260, %r2;
	add.s32 	%r262, %r261, %r13;
	setp.gt.s32 	%p120, %r262, 0;
	add.s32 	%r263, %r23, %r13;
	add.s32 	%r264, %r263, 3;
	setp.lt.u32 	%p121, %r264, %r122;
	and.pred  	%p122, %p120, %p121;
	and.pred  	%p123, %p122, %p8;
	not.pred 	%p124, %p123;
	@%p124 bra 	$L__BB2_68;
	sub.s32 	%r265, %r44, %r121;
	mul.wide.u32 	%rd21, %r265, 3;
	add.s64 	%rd22, %rd1, %rd21;
	ld.global.s8 	%r266, [%rd22];
	add.s32 	%r322, %r322, %r266;
	ld.global.s8 	%r267, [%rd22+1];
	add.s32 	%r321, %r321, %r267;
	ld.global.s8 	%r268, [%rd22+2];
	add.s32 	%r320, %r320, %r268;
	add.s32 	%r323, %r323, 1;
$L__BB2_68:
	and.pred  	%p125, %p5, %p8;
	not.pred 	%p126, %p125;
	@%p126 bra 	$L__BB2_70;
	mul.wide.u32 	%rd23, %r44, 3;
	add.s64 	%rd24, %rd1, %rd23;
	ld.global.s8 	%r269, [%rd24];
	add.s32 	%r322, %r322, %r269;
	ld.global.s8 	%r270, [%rd24+1];
	add.s32 	%r321, %r321, %r270;
	ld.global.s8 	%r271, [%rd24+2];
	add.s32 	%r320, %r320, %r271;
	add.s32 	%r323, %r323, 1;
$L__BB2_70:
	shl.b32 	%r272, %r308, 5;
	or.b32  	%r273, %r272, %r2;
	add.s32 	%r274, %r273, %r13;
	setp.gt.s32 	%p127, %r274, -2;
	add.s32 	%r275, %r23, %r13;
	add.s32 	%r276, %r275, 5;
	setp.lt.u32 	%p128, %r276, %r122;
	and.pred  	%p129, %p127, %p128;
	and.pred  	%p130, %p129, %p8;
	not.pred 	%p131, %p130;
	@%p131 bra 	$L__BB2_72;
	add.s32 	%r277, %r44, %r121;
	mul.wide.u32 	%rd25, %r277, 3;
	add.s64 	%rd26, %rd1, %rd25;
	ld.global.s8 	%r278, [%rd26];
	add.s32 	%r322, %r322, %r278;
	ld.global.s8 	%r279, [%rd26+1];
	add.s32 	%r321, %r321, %r279;
	ld.global.s8 	%r280, [%rd26+2];
	add.s32 	%r320, %r320, %r280;
	add.s32 	%r323, %r323, 1;
$L__BB2_72:
	and.pred  	%p132, %p7, %p8;
	not.pred 	%p133, %p132;
	@%p133 bra 	$L__BB2_74;
	add.s32 	%r281, %r44, %r9;
	mul.wide.u32 	%rd27, %r281, 3;
	add.s64 	%rd28, %rd1, %rd27;
	ld.global.s8 	%r282, [%rd28];
	add.s32 	%r322, %r322, %r282;
	ld.global.s8 	%r283, [%rd28+1];
	add.s32 	%r321, %r321, %r283;
	ld.global.s8 	%r284, [%rd28+2];
	add.s32 	%r320, %r320, %r284;
	add.s32 	%r323, %r323, 1;
$L__BB2_74:
	shl.b32 	%r285, %r308, 5;
	or.b32  	%r286, %r285, %r2;
	add.s32 	%r287, %r286, %r13;
	setp.gt.s32 	%p134, %r287, -4;
	add.s32 	%r288, %r23, %r13;
	add.s32 	%r289, %r288, 7;
	setp.lt.u32 	%p135, %r289, %r122;
	and.pred  	%p136, %p134, %p135;
	and.pred  	%p137, %p136, %p8;
	not.pred 	%p138, %p137;
	@%p138 bra 	$L__BB2_76;
	add.s32 	%r290, %r44, %r10;
	mul.wide.u32 	%rd29, %r290, 3;
	add.s64 	%rd30, %rd1, %rd29;
	ld.global.s8 	%r291, [%rd30];
	add.s32 	%r322, %r322, %r291;
	ld.global.s8 	%r292, [%rd30+1];
	add.s32 	%r321, %r321, %r292;
	ld.global.s8 	%r293, [%rd30+2];
	add.s32 	%r320, %r320, %r293;
	add.s32 	%r323, %r323, 1;
$L__BB2_76:
	shl.b32 	%r294, %r308, 5;
	or.b32  	%r295, %r294, %r2;
	add.s32 	%r296, %r295, %r13;
	setp.gt.s32 	%p139, %r296, -5;
	add.s32 	%r297, %r23, %r13;
	add.s32 	%r298, %r297, 8;
	setp.lt.u32 	%p140, %r298, %r122;
	and.pred  	%p141, %p139, %p140;
	and.pred  	%p142, %p141, %p8;
	not.pred 	%p143, %p142;
	@%p143 bra 	$L__BB2_78;
	add.s32 	%r299, %r44, %r7;
	mul.wide.u32 	%rd31, %r299, 3;
	add.s64 	%rd32, %rd1, %rd31;
	ld.global.s8 	%r300, [%rd32];
	add.s32 	%r322, %r322, %r300;
	ld.global.s8 	%r301, [%rd32+1];
	add.s32 	%r321, %r321, %r301;
	ld.global.s8 	%r302, [%rd32+2];
	add.s32 	%r320, %r320, %r302;
	add.s32 	%r323, %r323, 1;
$L__BB2_78:
	add.s32 	%r315, %r315, 1;
	setp.ne.s32 	%p144, %r315, 5;
	@%p144 bra 	$L__BB2_60;
	setp.gt.s32 	%p145, %r27, -1;
	setp.lt.u32 	%p146, %r27, %r121;
	and.pred  	%p147, %p145, %p146;
	and.pred  	%p148, %p5, %p147;
	not.pred 	%p149, %p148;
	@%p149 bra 	$L__BB2_81;
	div.s32 	%r303, %r322, %r323;
	mul.wide.s32 	%rd33, %r26, 3;
	add.s64 	%rd34, %rd2, %rd33;
	st.global.u8 	[%rd34], %r303;
	div.s32 	%r304, %r321, %r323;
	st.global.u8 	[%rd34+1], %r304;
	div.s32 	%r305, %r320, %r323;
	st.global.u8 	[%rd34+2], %r305;
$L__BB2_81:
	add.s32 	%r309, %r309, 1;
	setp.ne.s32 	%p150, %r309, 4;
	@%p150 bra 	$L__BB2_52;
	add.s32 	%r308, %r308, 1;
	setp.ne.s32 	%p151, %r308, 4;
	@%p151 bra 	$L__BB2_51;
	bar.sync 	0;
	add.s32 	%r307, %r307, 1;
	setp.ne.s32 	%p152, %r307, %r124;
	@%p152 bra 	$L__BB2_2;
$L__BB2_84:
	ret;

}


// ===== COMPILED SASS (sm_100) =====

	.target	sm_100

	.elftype	@"ET_EXEC"


//--------------------- .note.nv.tkinfo           --------------------------
	.section	.note.nv.tkinfo,"",@"SHT_NOTE"
	.sectionflags	@"SHF_NOTE_NV_TKINFO"
	.tkinfo
        /*0018*/ 	.word	0x00000002
        /*0030*/ 	.string	""
        /*0030*/ 	.string	"ptxas"
        /*0030*/ 	.string	"Cuda compilation tools, release 13.0, V13.0.88"
        /*0030*/ 	.string	"Build cuda_13.0.r13.0/compiler.36424714_0"
        /*0030*/ 	.string	"-arch sm_100 -m 64 "



//--------------------- .note.nv.cuinfo           --------------------------
	.section	.note.nv.cuinfo,"",@"SHT_NOTE"
	.sectionflags	@"SHF_NOTE_NV_CUINFO"
        /*0018*/ 	.short	0x0002
        /*001a*/ 	.short	0x0064
        /*001c*/ 	.short	0x0082
	.zero		2


//--------------------- .nv.info                  --------------------------
	.section	.nv.info,"",@"SHT_CUDA_INFO"
	.align	4


	//----- nvinfo : EIATTR_REGCOUNT
	.align		4
        /*0000*/ 	.byte	0x04, 0x2f
        /*0002*/ 	.short	(.L_1 - .L_0)
	.align		4
.L_0:
        /*0004*/ 	.word	index@(_Z22imageFilterKernelPartAP5char3S0_jji)
        /*0008*/ 	.word	0x00000020


	//----- nvinfo : EIATTR_FRAME_SIZE
	.align		4
.L_1:
        /*000c*/ 	.byte	0x04, 0x11
        /*000e*/ 	.short	(.L_3 - .L_2)
	.align		4
.L_2:
        /*0010*/ 	.word	index@(_Z22imageFilterKernelPartAP5char3S0_jji)
        /*0014*/ 	.word	0x00000000


	//----- nvinfo : EIATTR_REGCOUNT
	.align		4
.L_3:
        /*0018*/ 	.byte	0x04, 0x2f
        /*001a*/ 	.short	(.L_5 - .L_4)
	.align		4
.L_4:
        /*001c*/ 	.word	index@(_Z22imageFilterKernelPartBP5char3S0_jjii)
        /*0020*/ 	.word	0x00000020


	//----- nvinfo : EIATTR_FRAME_SIZE
	.align		4
.L_5:
        /*0024*/ 	.byte	0x04, 0x11
        /*0026*/ 	.short	(.L_7 - .L_6)
	.align		4
.L_6:
        /*0028*/ 	.word	index@(_Z22imageFilterKernelPartBP5char3S0_jjii)
        /*002c*/ 	.word	0x00000000


	//----- nvinfo : EIATTR_REGCOUNT
	.align		4
.L_7:
        /*0030*/ 	.byte	0x04, 0x2f
        /*0032*/ 	.short	(.L_9 - .L_8)
	.align		4
.L_8:
        /*0034*/ 	.word	index@(_Z22imageFilterKernelPartCP5char3S0_jjiii)
        /*0038*/ 	.word	0x00000020


	//----- nvinfo : EIATTR_FRAME_SIZE
	.align		4
.L_9:
        /*003c*/ 	.byte	0x04, 0x11
        /*003e*/ 	.short	(.L_11 - .L_10)
	.align		4
.L_10:
        /*0040*/ 	.word	index@(_Z22imageFilterKernelPartCP5char3S0_jjiii)
        /*0044*/ 	.word	0x00000000


	//----- nvinfo : EIATTR_MIN_STACK_SIZE
	.align		4
.L_11:
        /*0048*/ 	.byte	0x04, 0x12
        /*004a*/ 	.short	(.L_13 - .L_12)
	.align		4
.L_12:
        /*004c*/ 	.word	index@(_Z22imageFilterKernelPartCP5char3S0_jjiii)
        /*0050*/ 	.word	0x00000000


	//----- nvinfo : EIATTR_MIN_STACK_SIZE
	.align		4
.L_13:
        /*0054*/ 	.byte	0x04, 0x12
        /*0056*/ 	.short	(.L_15 - .L_14)
	.align		4
.L_14:
        /*0058*/ 	.word	index@(_Z22imageFilterKernelPartBP5char3S0_jjii)
        /*005c*/ 	.word	0x00000000


	//----- nvinfo : EIATTR_MIN_STACK_SIZE
	.align		4
.L_15:
        /*0060*/ 	.byte	0x04, 0x12
        /*0062*/ 	.short	(.L_17 - .L_16)
	.align		4
.L_16:
        /*0064*/ 	.word	index@(_Z22imageFilterKernelPartAP5char3S0_jji)
        /*0068*/ 	.word	0x00000000
.L_17:


//--------------------- .nv.compat                --------------------------
	.section	.nv.compat,"",@"SHT_CUDA_COMPAT_INFO"
	.align	4
        /*0000*/ 	.byte	0x02, 0x09, 0x00, 0x00, 0x02, 0x02, 0x01, 0x00, 0x02, 0x05, 0x05, 0x00, 0x03, 0x07, 0x01, 0x01
        /*0010*/ 	.byte	0x02, 0x03, 0x00, 0x00, 0x02, 0x06, 0x01, 0x00, 0x04, 0x0b, 0x08, 0x00, 0x09, 0x00, 0x00, 0x00
        /*0020*/ 	.byte	0x00, 0x00, 0x00, 0x00


//--------------------- .nv.info._Z22imageFilterKernelPartCP5char3S0_jjiii --------------------------
	.section	.nv.info._Z22imageFilterKernelPartCP5char3S0_jjiii,"",@"SHT_CUDA_INFO"
	.sectionflags	@""
	.align	4


	//----- nvinfo : EIATTR_CUDA_API_VERSION
	.align		4
        /*0000*/ 	.byte	0x04, 0x37
        /*0002*/ 	.short	(.L_19 - .L_18)
.L_18:
        /*0004*/ 	.word	0x00000082


	//----- nvinfo : EIATTR_KPARAM_INFO
	.align		4
.L_19:
        /*0008*/ 	.byte	0x04, 0x17
        /*000a*/ 	.short	(.L_21 - .L_20)
.L_20:
        /*000c*/ 	.word	0x00000000
        /*0010*/ 	.short	0x0006
        /*0012*/ 	.short	0x0020
        /*0014*/ 	.byte	0x00, 0xf0, 0x11, 0x00


	//----- nvinfo : EIATTR_KPARAM_INFO
	.align		4
.L_21:
        /*0018*/ 	.byte	0x04, 0x17
        /*001a*/ 	.short	(.L_23 - .L_22)
.L_22:
        /*001c*/ 	.word	0x00000000
        /*0020*/ 	.short	0x0005
        /*0022*/ 	.short	0x001c
        /*0024*/ 	.byte	0x00, 0xf0, 0x11, 0x00


	//----- nvinfo : EIATTR_KPARAM_INFO
	.align		4
.L_23:
        /*0028*/ 	.byte	0x04, 0x17
        /*002a*/ 	.short	(.L_25 - .L_24)
.L_24:
        /*002c*/ 	.word	0x00000000
        /*0030*/ 	.short	0x0004
        /*0032*/ 	.short	0x0018
        /*0034*/ 	.byte	0x00, 0xf0, 0x11, 0x00


	//----- nvinfo : EIATTR_KPARAM_INFO
	.align		4
.L_25:
        /*0038*/ 	.byte	0x04, 0x17
        /*003a*/ 	.short	(.L_27 - .L_26)
.L_26:
        /*003c*/ 	.word	0x00000000
        /*0040*/ 	.short	0x0003
        /*0042*/ 	.short	0x0014
        /*0044*/ 	.byte	0x00, 0xf0, 0x11, 0x00


	//----- nvinfo : EIATTR_KPARAM_INFO
	.align		4
.L_27:
        /*0048*/ 	.byte	0x04, 0x17
        /*004a*/ 	.short	(.L_29 - .L_28)
.L_28:
        /*004c*/ 	.word	0x00000000
        /*0050*/ 	.short	0x0002
        /*0052*/ 	.short	0x0010
        /*0054*/ 	.byte	0x00, 0xf0, 0x11, 0x00


	//----- nvinfo : EIATTR_KPARAM_INFO
	.align		4
.L_29:
        /*0058*/ 	.byte	0x04, 0x17
        /*005a*/ 	.short	(.L_31 - .L_30)
.L_30:
        /*005c*/ 	.word	0x00000000
        /*0060*/ 	.short	0x0001
        /*0062*/ 	.short	0x0008
        /*0064*/ 	.byte	0x00, 0xf5, 0x21, 0x00


	//----- nvinfo : EIATTR_KPARAM_INFO
	.align		4
.L_31:
        /*0068*/ 	.byte	0x04, 0x17
        /*006a*/ 	.short	(.L_33 - .L_32)
.L_32:
        /*006c*/ 	.word	0x00000000
        /*0070*/ 	.short	0x0000
        /*0072*/ 	.short	0x0000
        /*0074*/ 	.byte	0x00, 0xf5, 0x21, 0x00


	//----- nvinfo : EIATTR_SPARSE_MMA_MASK
	.align		4
.L_33:
        /*0078*/ 	.byte	0x03, 0x50
        /*007a*/ 	.short	0x0000


	//----- nvinfo : EIATTR_MAXREG_COUNT
	.align		4
        /*007c*/ 	.byte	0x03, 0x1b
        /*007e*/ 	.short	0x00ff


	//----- nvinfo : EIATTR_NUM_BARRIERS
	.align		4
        /*0080*/ 	.byte	0x02, 0x4c
        /*0082*/ 	.byte	0x01
	.zero		1


	//----- nvinfo : EIATTR_MERCURY_ISA_VERSION
	.align		4
        /*0084*/ 	.byte	0x03, 0x5f
        /*0086*/ 	.short	0x0101


	//----- nvinfo : EIATTR_VRC_CTA_INIT_COUNT
	.align		4
        /*0088*/ 	.byte	0x02, 0x4a
	.zero		1
	.zero		1


	//----- nvinfo : EIATTR_EXIT_INSTR_OFFSETS
	.align		4
        /*008c*/ 	.byte	0x04, 0x1c
        /*008e*/ 	.short	(.L_35 - .L_34)


	//   ....[0]....
.L_34:
        /*0090*/ 	.word	0x00000030


	//   ....[1]....
        /*0094*/ 	.word	0x00002080


	//----- nvinfo : EIATTR_CRS_STACK_SIZE
	.align		4
.L_35:
        /*0098*/ 	.byte	0x04, 0x1e
        /*009a*/ 	.short	(.L_37 - .L_36)
.L_36:
        /*009c*/ 	.word	0x00000000


	//----- nvinfo : EIATTR_CBANK_PARAM_SIZE
	.align		4
.L_37:
        /*00a0*/ 	.byte	0x03, 0x19
        /*00a2*/ 	.short	0x0024


	//----- nvinfo : EIATTR_PARAM_CBANK
	.align		4
        /*00a4*/ 	.byte	0x04, 0x0a
        /*00a6*/ 	.short	(.L_39 - .L_38)
	.align		4
.L_38:
        /*00a8*/ 	.word	index@(.nv.constant0._Z22imageFilterKernelPartCP5char3S0_jjiii)
        /*00ac*/ 	.short	0x0380
        /*00ae*/ 	.short	0x0024


	//----- nvinfo : EIATTR_SW_WAR
	.align		4
.L_39:
        /*00b0*/ 	.byte	0x04, 0x36
        /*00b2*/ 	.short	(.L_41 - .L_40)
.L_40:
        /*00b4*/ 	.word	0x00000008
.L_41:


//--------------------- .nv.info._Z22imageFilterKernelPartBP5char3S0_jjii --------------------------
	.section	.nv.info._Z22imageFilterKernelPartBP5char3S0_jjii,"",@"SHT_CUDA_INFO"
	.sectionflags	@""
	.align	4


	//----- nvinfo : EIATTR_CUDA_API_VERSION
	.align		4
        /*0000*/ 	.byte	0x04, 0x37
        /*0002*/ 	.short	(.L_43 - .L_42)
.L_42:
        /*0004*/ 	.word	0x00000082


	//----- nvinfo : EIATTR_KPARAM_INFO
	.align		4
.L_43:
        /*0008*/ 	.byte	0x04, 0x17
        /*000a*/ 	.short	(.L_45 - .L_44)
.L_44:
        /*000c*/ 	.word	0x00000000
        /*0010*/ 	.short	0x0005
        /*0012*/ 	.short	0x001c
        /*0014*/ 	.byte	0x00, 0xf0, 0x11, 0x00


	//----- nvinfo : EIATTR_KPARAM_INFO
	.align		4
.L_45:
        /*0018*/ 	.byte	0x04, 0x17
        /*001a*/ 	.short	(.L_47 - .L_46)
.L_46:
        /*001c*/ 	.word	0x00000000
        /*0020*/ 	.short	0x0004
        /*0022*/ 	.short	0x0018
        /*0024*/ 	.byte	0x00, 0xf0, 0x11, 0x00


	//----- nvinfo : EIATTR_KPARAM_INFO
	.align		4
.L_47:
        /*0028*/ 	.byte	0x04, 0x17
        /*002a*/ 	.short	(.L_49 - .L_48)
.L_48:
        /*002c*/ 	.word	0x00000000
        /*0030*/ 	.short	0x0003
        /*0032*/ 	.short	0x0014
        /*0034*/ 	.byte	0x00, 0xf0, 0x11, 0x00


	//----- nvinfo : EIATTR_KPARAM_INFO
	.align		4
.L_49:
        /*0038*/ 	.byte	0x04, 0x17
        /*003a*/ 	.short	(.L_51 - .L_50)
.L_50:
        /*003c*/ 	.word	0x00000000
        /*0040*/ 	.short	0x0002
        /*0042*/ 	.short	0x0010
        /*0044*/ 	.byte	0x00, 0xf0, 0x11, 0x00


	//----- nvinfo : EIATTR_KPARAM_INFO
	.align		4
.L_51:
        /*0048*/ 	.byte	0x04, 0x17
        /*004a*/ 	.short	(.L_53 - .L_52)
.L_52:
        /*004c*/ 	.word	0x00000000
        /*0050*/ 	.short	0x0001
        /*0052*/ 	.short	0x0008
        /*0054*/ 	.byte	0x00, 0xf5, 0x21, 0x00


	//----- nvinfo : EIATTR_KPARAM_INFO
	.align		4
.L_53:
        /*0058*/ 	.byte	0x04, 0x17
        /*005a*/ 	.short	(.L_55 - .L_54)
.L_54:
        /*005c*/ 	.word	0x00000000
        /*0060*/ 	.short	0x0000
        /*0062*/ 	.short	0x0000
        /*0064*/ 	.byte	0x00, 0xf5, 0x21, 0x00


	//----- nvinfo : EIATTR_SPARSE_MMA_MASK
	.align		4
.L_55:
        /*0068*/ 	.byte	0x03, 0x50
        /*006a*/ 	.short	0x0000


	//----- nvinfo : EIATTR_MAXREG_COUNT
	.align		4
        /*006c*/ 	.byte	0x03, 0x1b
        /*006e*/ 	.short	0x00ff


	//----- nvinfo : EIATTR_MERCURY_ISA_VERSION
	.align		4
        /*0070*/ 	.byte	0x03, 0x5f
        /*0072*/ 	.short	0x0101


	//----- nvinfo : EIATTR_VRC_CTA_INIT_COUNT
	.align		4
        /*0074*/ 	.byte	0x02, 0x4a
	.zero		1
	.zero		1


	//----- nvinfo : EIATTR_EXIT_INSTR_OFFSETS
	.align		4
        /*0078*/ 	.byte	0x04, 0x1c
        /*007a*/ 	.short	(.L_57 - .L_56)


	//   ....[0]....
.L_56:
        /*007c*/ 	.word	0x00000040


	//   ....[1]....
        /*0080*/ 	.word	0x00001070


	//----- nvinfo : EIATTR_CBANK_PARAM_SIZE
	.align		4
.L_57:
        /*0084*/ 	.byte	0x03, 0x19
        /*0086*/ 	.short	0x0020


	//----- nvinfo : EIATTR_PARAM_CBANK
	.align		4
        /*0088*/ 	.byte	0x04, 0x0a
        /*008a*/ 	.short	(.L_59 - .L_58)
	.align		4
.L_58:
        /*008c*/ 	.word	index@(.nv.constant0._Z22imageFilterKernelPartBP5char3S0_jjii)
        /*0090*/ 	.short	0x0380
        /*0092*/ 	.short	0x0020


	//----- nvinfo : EIATTR_SW_WAR
	.align		4
.L_59:
        /*0094*/ 	.byte	0x04, 0x36
        /*0096*/ 	.short	(.L_61 - .L_60)
.L_60:
        /*0098*/ 	.word	0x00000008
.L_61:


//--------------------- .nv.info._Z22imageFilterKernelPartAP5char3S0_jji --------------------------
	.section	.nv.info._Z22imageFilterKernelPartAP5char3S0_jji,"",@"SHT_CUDA_INFO"
	.sectionflags	@""
	.align	4


	//----- nvinfo : EIATTR_CUDA_API_VERSION
	.align		4
        /*0000*/ 	.byte	0x04, 0x37
        /*0002*/ 	.short	(.L_63 - .L_62)
.L_62:
        /*0004*/ 	.word	0x00000082


	//----- nvinfo : EIATTR_KPARAM_INFO
	.align		4
.L_63:
        /*0008*/ 	.byte	0x04, 0x17
        /*000a*/ 	.short	(.L_65 - .L_64)
.L_64:
        /*000c*/ 	.word	0x00000000
        /*0010*/ 	.short	0x0004
        /*0012*/ 	.short	0x0018
        /*0014*/ 	.byte	0x00, 0xf0, 0x11, 0x00


	//----- nvinfo : EIATTR_KPARAM_INFO
	.align		4
.L_65:
        /*0018*/ 	.byte	0x04, 0x17
        /*001a*/ 	.short	(.L_67 - .L_66)
.L_66:
        /*001c*/ 	.word	0x00000000
        /*0020*/ 	.short	0x0003
        /*0022*/ 	.short	0x0014
        /*0024*/ 	.byte	0x00, 0xf0, 0x11, 0x00


	//----- nvinfo : EIATTR_KPARAM_INFO
	.align		4
.L_67:
        /*0028*/ 	.byte	0x04, 0x17
        /*002a*/ 	.short	(.L_69 - .L_68)
.L_68:
        /*002c*/ 	.word	0x00000000
        /*0030*/ 	.short	0x0002
        /*0032*/ 	.short	0x0010
        /*0034*/ 	.byte	0x00, 0xf0, 0x11, 0x00


	//----- nvinfo : EIATTR_KPARAM_INFO
	.align		4
.L_69:
        /*0038*/ 	.byte	0x04, 0x17
        /*003a*/ 	.short	(.L_71 - .L_70)
.L_70:
        /*003c*/ 	.word	0x00000000
        /*0040*/ 	.short	0x0001
        /*0042*/ 	.short	0x0008
        /*0044*/ 	.byte	0x00, 0xf5, 0x21, 0x00


	//----- nvinfo : EIATTR_KPARAM_INFO
	.align		4
.L_71:
        /*0048*/ 	.byte	0x04, 0x17
        /*004a*/ 	.short	(.L_73 - .L_72)
.L_72:
        /*004c*/ 	.word	0x00000000
        /*0050*/ 	.short	0x0000
        /*0052*/ 	.short	0x0000
        /*0054*/ 	.byte	0x00, 0xf5, 0x21, 0x00


	//----- nvinfo : EIATTR_SPARSE_MMA_MASK
	.align		4
.L_73:
        /*0058*/ 	.byte	0x03, 0x50
        /*005a*/ 	.short	0x0000


	//----- nvinfo : EIATTR_MAXREG_COUNT
	.align		4
        /*005c*/ 	.byte	0x03, 0x1b
        /*005e*/ 	.short	0x00ff


	//----- nvinfo : EIATTR_MERCURY_ISA_VERSION
	.align		4
        /*0060*/ 	.byte	0x03, 0x5f
        /*0062*/ 	.short	0x0101


	//----- nvinfo : EIATTR_VRC_CTA_INIT_COUNT
	.align		4
        /*0064*/ 	.byte	0x02, 0x4a
	.zero		1
	.zero		1


	//----- nvinfo : EIATTR_EXIT_INSTR_OFFSETS
	.align		4
        /*0068*/ 	.byte	0x04, 0x1c
        /*006a*/ 	.short	(.L_75 - .L_74)


	//   ....[0]....
.L_74:
        /*006c*/ 	.word	0x00000030


	//   ....[1]....
        /*0070*/ 	.word	0x00001050


	//----- nvinfo : EIATTR_CBANK_PARAM_SIZE
	.align		4
.L_75:
        /*0074*/ 	.byte	0x03, 0x19
        /*0076*/ 	.short	0x001c


	//----- nvinfo : EIATTR_PARAM_CBANK
	.align		4
        /*0078*/ 	.byte	0x04, 0x0a
        /*007a*/ 	.short	(.L_77 - .L_76)
	.align		4
.L_76:
        /*007c*/ 	.word	index@(.nv.constant0._Z22imageFilterKernelPartAP5char3S0_jji)
        /*0080*/ 	.short	0x0380
        /*0082*/ 	.short	0x001c


	//----- nvinfo : EIATTR_SW_WAR
	.align		4
.L_77:
        /*0084*/ 	.byte	0x04, 0x36
        /*0086*/ 	.short	(.L_79 - .L_78)
.L_78:
        /*0088*/ 	.word	0x00000008
.L_79:


//--------------------- .nv.callgraph             --------------------------
	.section	.nv.callgraph,"",@"SHT_CUDA_CALLGRAPH"
	.align	4
	.sectionentsize	8
	.align		4
        /*0000*/ 	.word	0x00000000
	.align		4
        /*0004*/ 	.word	0xffffffff
	.align		4
        /*0008*/ 	.word	0x00000000
	.align		4
        /*000c*/ 	.word	0xfffffffe
	.align		4
        /*0010*/ 	.word	0x00000000
	.align		4
        /*0014*/ 	.word	0xfffffffd
	.align		4
        /*0018*/ 	.word	0x00000000
	.align		4
        /*001c*/ 	.word	0xfffffffc


//--------------------- .text._Z22imageFilterKernelPartCP5char3S0_jjiii --------------------------
	.section	.text._Z22imageFilterKernelPartCP5char3S0_jjiii,"ax",@progbits
	.align	128
        .global         _Z22imageFilterKernelPartCP5char3S0_jjiii
        .type           _Z22imageFilterKernelPartCP5char3S0_jjiii,@function
        .size           _Z22imageFilterKernelPartCP5char3S0_jjiii,(.L_x_16 - _Z22imageFilterKernelPartCP5char3S0_jjiii)
        .other          _Z22imageFilterKernelPartCP5char3S0_jjiii,@"STO_CUDA_ENTRY STV_DEFAULT"
_Z22imageFilterKernelPartCP5char3S0_jjiii:
.text._Z22imageFilterKernelPartCP5char3S0_jjiii:
[----:B------:R-:W-:Y:S08]  /*0000*/  LDC R1, c[0x0][0x37c] ;  /* 0x0000df00ff017b82 */ /* 0x000ff00000000800 */
[----:B------:R-:W0:Y:S02]  /*0010*/  LDC R0, c[0x0][0x3a0] ;  /* 0x0000e800ff007b82 */ /* 0x000e240000000800 */
[----:B0-----:R-:W-:-:S13]  /*0020*/  ISETP.GE.AND P0, PT, R0, 0x1, PT ;  /* 0x000000010000780c */ /* 0x001fda0003f06270 */
[----:B------:R-:W-:Y:S05]  /*0030*/  @!P0 EXIT ;  /* 0x000000000000894d */ /* 0x000fea0003800000 */
[----:B------:R-:W0:Y:S01]  /*0040*/  LDCU.64 UR6, c[0x0][0x358] ;  /* 0x00006b00ff0677ac */ /* 0x000e220008000a00 */
[----:B------:R-:W-:-:S05]  /*0050*/  UMOV UR4, URZ ;  /* 0x000000ff00047c82 */ /* 0x000fca0008000000 */
.L_x_8:
[----:B-1----:R-:W1:Y:S08]  /*0060*/  LDC R7, c[0x0][0x39c] ;  /* 0x0000e700ff077b82 */ /* 0x002e700000000800 */
[----:B------:R-:W2:Y:S08]  /*0070*/  S2UR UR5, SR_CTAID.X ;  /* 0x00000000000579c3 */ /* 0x000eb00000002500 */
[----:B------:R-:W3:Y:S01]  /*0080*/  LDC.64 R8, c[0x0][0x390] ;  /* 0x0000e400ff087b82 */ /* 0x000ee20000000a00 */
[----:B-1----:R-:W1:Y:S01]  /*0090*/  I2F.U32.RP R0, R7 ;  /* 0x0000000700007306 */ /* 0x002e620000209000 */
[----:B------:R-:W-:-:S06]  /*00a0*/  ISETP.NE.U32.AND P2, PT, R7, RZ, PT ;  /* 0x000000ff0700720c */ /* 0x000fcc0003f45070 */
[----:B------:R-:W4:Y:S01]  /*00b0*/  LDC.64 R10, c[0x0][0x380] ;  /* 0x0000e000ff0a7b82 */ /* 0x000f220000000a00 */
[----:B--2---:R-:W-:Y:S01]  /*00c0*/  UIMAD UR5, UR4, 0xc, UR5 ;  /* 0x0000000c040578a4 */ /* 0x004fe2000f8e0205 */
[----:B-1----:R-:W1:Y:S02]  /*00d0*/  MUFU.RCP R0, R0 ;  /* 0x0000000000007308 */ /* 0x002e640000001000 */
[----:B-1----:R-:W-:-:S06]  /*00e0*/  VIADD R2, R0, 0xffffffe ;  /* 0x0ffffffe00027836 */ /* 0x002fcc0000000000 */
[----:B------:R1:W2:Y:S02]  /*00f0*/  F2I.FTZ.U32.TRUNC.NTZ R3, R2 ;  /* 0x0000000200037305 */ /* 0x0002a4000021f000 */
[----:B-1----:R-:W-:Y:S02]  /*0100*/  IMAD.MOV.U32 R2, RZ, RZ, RZ ;  /* 0x000000ffff027224 */ /* 0x002fe400078e00ff */
[----:B--2---:R-:W-:-:S04]  /*0110*/  IMAD.MOV R4, RZ, RZ, -R3 ;  /* 0x000000ffff047224 */ /* 0x004fc800078e0a03 */
[----:B------:R-:W-:-:S04]  /*0120*/  IMAD R5, R4, R7, RZ ;  /* 0x0000000704057224 */ /* 0x000fc800078e02ff */
[----:B------:R-:W-:Y:S02]  /*0130*/  IMAD.HI.U32 R3, R3, R5, R2 ;  /* 0x0000000503037227 */ /* 0x000fe400078e0002 */
[----:B------:R-:W1:Y:S04]  /*0140*/  S2R R5, SR_TID.X ;  /* 0x0000000000057919 */ /* 0x000e680000002100 */
[----:B------:R-:W-:-:S04]  /*0150*/  IMAD.HI.U32 R3, R3, UR5, RZ ;  /* 0x0000000503037c27 */ /* 0x000fc8000f8e00ff */
[----:B------:R-:W-:-:S04]  /*0160*/  IMAD.MOV R0, RZ, RZ, -R3 ;  /* 0x000000ffff007224 */ /* 0x000fc800078e0a03 */
[----:B------:R-:W-:-:S05]  /*0170*/  IMAD R0, R7, R0, UR5 ;  /* 0x0000000507007e24 */ /* 0x000fca000f8e0200 */
[----:B------:R-:W-:-:S13]  /*0180*/  ISETP.GE.U32.AND P0, PT, R0, R7, PT ;  /* 0x000000070000720c */ /* 0x000fda0003f06070 */
[----:B------:R-:W-:Y:S02]  /*0190*/  @P0 IMAD.IADD R0, R0, 0x1, -R7 ;  /* 0x0000000100000824 */ /* 0x000fe400078e0a07 */
[----:B------:R-:W-:-:S03]  /*01a0*/  @P0 VIADD R3, R3, 0x1 ;  /* 0x0000000103030836 */ /* 0x000fc60000000000 */
[----:B------:R-:W-:Y:S02]  /*01b0*/  ISETP.GE.U32.AND P1, PT, R0, R7, PT ;  /* 0x000000070000720c */ /* 0x000fe40003f26070 */
[----:B-1----:R-:W-:Y:S02]  /*01c0*/  SHF.R.U32.HI R0, RZ, 0x5, R5 ;  /* 0x00000005ff007819 */ /* 0x002fe40000011605 */
[----:B------:R-:W-:-:S09]  /*01d0*/  LOP3.LUT R5, R5, 0x1f, RZ, 0xc0, !PT ;  /* 0x0000001f05057812 */ /* 0x000fd200078ec0ff */
[----:B------:R-:W-:Y:S02]  /*01e0*/  @P1 IADD3 R3, PT, PT, R3, 0x1, RZ ;  /* 0x0000000103031810 */ /* 0x000fe40007ffe0ff */
[----:B------:R-:W-:-:S05]  /*01f0*/  @!P2 LOP3.LUT R3, RZ, R7, RZ, 0x33, !PT ;  /* 0x00000007ff03a212 */ /* 0x000fca00078e33ff */
[----:B------:R-:W-:Y:S02]  /*0200*/  IMAD.MOV R2, RZ, RZ, -R3 ;  /* 0x000000ffff027224 */ /* 0x000fe400078e0a03 */
[----:B------:R-:W-:Y:S02]  /*0210*/  IMAD R6, R3, 0x78, R0 ;  /* 0x0000007803067824 */ /* 0x000fe400078e0200 */
[----:B------:R-:W-:Y:S01]  /*0220*/  IMAD R2, R7, R2, UR5 ;  /* 0x0000000507027e24 */ /* 0x000fe2000f8e0202 */
[----:B------:R-:W1:Y:S02]  /*0230*/  LDCU UR5, c[0x0][0x3a0] ;  /* 0x00007400ff0577ac */ /* 0x000e640008000800 */
[----:B---3--:R-:W-:Y:S01]  /*0240*/  ISETP.GE.U32.AND P4, PT, R6, R9, PT ;  /* 0x000000090600720c */ /* 0x008fe20003f86070 */
[----:B0-----:R-:W-:Y:S02]  /*0250*/  IMAD R17, R2, 0x78, R5 ;  /* 0x0000007802117824 */ /* 0x001fe400078e0205 */
[-C--:B------:R-:W-:Y:S01]  /*0260*/  IMAD R4, R3, R8.reuse, R2 ;  /* 0x0000000803047224 */ /* 0x080fe200078e0202 */
[----:B------:R-:W-:Y:S01]  /*0270*/  ISETP.GT.AND P4, PT, R6, -0x1, !P4 ;  /* 0xffffffff0600780c */ /* 0x000fe20006784270 */
[C---:B------:R-:W-:Y:S01]  /*0280*/  VIADD R7, R17.reuse, 0x20 ;  /* 0x0000002011077836 */ /* 0x040fe20000000000 */
[----:B------:R-:W-:Y:S01]  /*0290*/  ISETP.GE.U32.AND P3, PT, R17, R8, PT ;  /* 0x000000081100720c */ /* 0x000fe20003f66070 */
[----:B------:R-:W-:-:S03]  /*02a0*/  IMAD R4, R4, 0x78, RZ ;  /* 0x0000007804047824 */ /* 0x000fc600078e02ff */
[----:B------:R-:W-:Y:S01]  /*02b0*/  ISETP.LT.OR P3, PT, R17, RZ, P3 ;  /* 0x000000ff1100720c */ /* 0x000fe20001f61670 */
[----:B------:R-:W-:Y:S01]  /*02c0*/  IMAD.IADD R15, R5, 0x1, R4 ;  /* 0x00000001050f7824 */ /* 0x000fe200078e0204 */
[-C--:B------:R-:W-:Y:S01]  /*02d0*/  ISETP.GE.U32.AND P2, PT, R7, R8.reuse, PT ;  /* 0x000000080700720c */ /* 0x080fe20003f46070 */
[C---:B------:R-:W-:Y:S01]  /*02e0*/  VIADD R7, R17.reuse, 0x40 ;  /* 0x0000004011077836 */ /* 0x040fe20000000000 */
[----:B------:R-:W-:Y:S01]  /*02f0*/  PLOP3.LUT P0, PT, P4, P3, PT, 0x8f, 0xf8 ;  /* 0x0000000000f8781c */ /* 0x000fe20002707177 */
[-C--:B------:R-:W-:Y:S01]  /*0300*/  IMAD R15, R0, R8.reuse, R15 ;  /* 0x00000008000f7224 */ /* 0x080fe200078e020f */
[----:B------:R-:W-:Y:S02]  /*0310*/  ISETP.LT.OR P2, PT, R17, -0x20, P2 ;  /* 0xffffffe01100780c */ /* 0x000fe40001741670 */
[----:B------:R-:W-:Y:S01]  /*0320*/  ISETP.GE.U32.AND P1, PT, R7, R8, PT ;  /* 0x000000080700720c */ /* 0x000fe20003f26070 */
[----:B----4-:R-:W-:Y:S01]  /*0330*/  IMAD.WIDE R12, R15, 0x3, R10 ;  /* 0x000000030f0c7825 */ /* 0x010fe200078e020a */
[----:B------:R-:W-:-:S02]  /*0340*/  PLOP3.LUT P6, PT, P4, P2, PT, 0x8f, 0xf8 ;  /* 0x0000000000f8781c */ /* 0x000fc400027c5177 */
[----:B------:R-:W-:-:S05]  /*0350*/  ISETP.LT.OR P1, PT, R17, -0x40, P1 ;  /* 0xffffffc01100780c */ /* 0x000fca0000f21670 */
[----:B0-----:R-:W2:Y:S01]  /*0360*/  @!P0 LDG.E.U8 R19, desc[UR6][R12.64] ;  /* 0x000000060c138981 */ /* 0x001ea2000c1e1100 */
[----:B------:R-:W-:-:S03]  /*0370*/  PLOP3.LUT P5, PT, P4, P1, PT, 0x8f, 0xf8 ;  /* 0x0000000000f8781c */ /* 0x000fc600027a3177 */
[----:B------:R-:W3:Y:S04]  /*0380*/  @!P0 LDG.E.U8 R21, desc[UR6][R12.64+0x1] ;  /* 0x000001060c158981 */ /* 0x000ee8000c1e1100 */
[----:B------:R-:W4:Y:S04]  /*0390*/  @!P0 LDG.E.U8 R23, desc[UR6][R12.64+0x2] ;  /* 0x000002060c178981 */ /* 0x000f28000c1e1100 */
[----:B------:R-:W5:Y:S04]  /*03a0*/  @!P6 LDG.E.U8 R25, desc[UR6][R12.64+0x60] ;  /* 0x000060060c19e981 */ /* 0x000f68000c1e1100 */
[----:B------:R-:W5:Y:S04]  /*03b0*/  @!P6 LDG.E.U8 R27, desc[UR6][R12.64+0x61] ;  /* 0x000061060c1be981 */ /* 0x000f68000c1e1100 */
[----:B------:R-:W5:Y:S04]  /*03c0*/  @!P6 LDG.E.U8 R29, desc[UR6][R12.64+0x62] ;  /* 0x000062060c1de981 */ /* 0x000f68000c1e1100 */
[----:B------:R-:W5:Y:S04]  /*03d0*/  @!P5 LDG.E.U8 R18, desc[UR6][R12.64+0xc0] ;  /* 0x0000c0060c12d981 */ /* 0x000f68000c1e1100 */
[----:B------:R-:W5:Y:S04]  /*03e0*/  @!P5 LDG.E.U8 R20, desc[UR6][R12.64+0xc1] ;  /* 0x0000c1060c14d981 */ /* 0x000f68000c1e1100 */
[----:B------:R-:W5:Y:S01]  /*03f0*/  @!P5 LDG.E.U8 R22, desc[UR6][R12.64+0xc2] ;  /* 0x0000c2060c16d981 */ /* 0x000f62000c1e1100 */
[----:B------:R-:W-:Y:S01]  /*0400*/  MOV R4, 0x400 ;  /* 0x0000040000047802 */ /* 0x000fe20000000f00 */
[----:B------:R-:W-:Y:S01]  /*0410*/  VIADD R16, R17, 0x60 ;  /* 0x0000006011107836 */ /* 0x000fe20000000000 */
[----:B------:R-:W0:Y:S02]  /*0420*/  S2R R7, SR_CgaCtaId ;  /* 0x0000000000077919 */ /* 0x000e240000008800 */
[----:B0-----:R-:W-:Y:S01]  /*0430*/  LEA R4, R7, R4, 0x18 ;  /* 0x0000000407047211 */ /* 0x001fe200078ec0ff */
[----:B------:R-:W-:-:S04]  /*0440*/  IMAD R7, R0, 0x80, R5 ;  /* 0x0000008000077824 */ /* 0x000fc800078e0205 */
[----:B------:R-:W-:-:S05]  /*0450*/  IMAD R14, R7, 0x3, R4 ;  /* 0x00000003070e7824 */ /* 0x000fca00078e0204 */
[----:B--2---:R0:W-:Y:S04]  /*0460*/  @!P0 STS.U8 [R14], R19 ;  /* 0x000000130e008388 */ /* 0x0041e80000000000 */
[----:B---3--:R2:W-:Y:S04]  /*0470*/  @!P0 STS.U8 [R14+0x1], R21 ;  /* 0x000001150e008388 */ /* 0x0085e80000000000 */
[----:B----4-:R3:W-:Y:S01]  /*0480*/  @!P0 STS.U8 [R14+0x2], R23 ;  /* 0x000002170e008388 */ /* 0x0107e20000000000 */
[----:B------:R-:W-:Y:S02]  /*0490*/  ISETP.GE.U32.AND P0, PT, R16, R8, PT ;  /* 0x000000081000720c */ /* 0x000fe40003f06070 */
[----:B------:R-:W-:Y:S01]  /*04a0*/  IADD3 R16, PT, PT, R6, 0x20, RZ ;  /* 0x0000002006107810 */ /* 0x000fe20007ffe0ff */
[----:B-----5:R4:W-:Y:S01]  /*04b0*/  @!P6 STS.U8 [R14+0x60], R25 ;  /* 0x000060190e00e388 */ /* 0x0209e20000000000 */
[----:B------:R-:W-:Y:S01]  /*04c0*/  ISETP.LT.OR P0, PT, R17, -0x60, P0 ;  /* 0xffffffa01100780c */ /* 0x000fe20000701670 */
[----:B------:R-:W-:-:S02]  /*04d0*/  IMAD R17, R8, 0x20, R15 ;  /* 0x0000002008117824 */ /* 0x000fc400078e020f */
[----:B------:R5:W-:Y:S01]  /*04e0*/  @!P6 STS.U8 [R14+0x61], R27 ;  /* 0x0000611b0e00e388 */ /* 0x000be20000000000 */
[----:B------:R-:W-:-:S03]  /*04f0*/  PLOP3.LUT P4, PT, P4, P0, PT, 0x8f, 0xf8 ;  /* 0x0000000000f8781c */ /* 0x000fc60002781177 */
[----:B------:R1:W-:Y:S01]  /*0500*/  @!P6 STS.U8 [R14+0x62], R29 ;  /* 0x0000621d0e00e388 */ /* 0x0003e20000000000 */
[----:B------:R-:W-:-:S03]  /*0510*/  ISETP.GE.U32.AND P6, PT, R16, R9, PT ;  /* 0x000000091000720c */ /* 0x000fc60003fc6070 */
[----:B------:R-:W-:Y:S01]  /*0520*/  @!P5 STS.U8 [R14+0xc0], R18 ;  /* 0x0000c0120e00d388 */ /* 0x000fe20000000000 */
[----:B------:R-:W-:-:S03]  /*0530*/  ISETP.GT.AND P6, PT, R6, -0x21, !P6 ;  /* 0xffffffdf0600780c */ /* 0x000fc600077c4270 */
[----:B------:R-:W-:Y:S04]  /*0540*/  @!P5 STS.U8 [R14+0xc1], R20 ;  /* 0x0000c1140e00d388 */ /* 0x000fe80000000000 */
[----:B------:R-:W-:Y:S01]  /*0550*/  @!P5 STS.U8 [R14+0xc2], R22 ;  /* 0x0000c2160e00d388 */ /* 0x000fe20000000000 */
[----:B------:R-:W-:-:S03]  /*0560*/  PLOP3.LUT P5, PT, P6, P3, PT, 0x8f, 0xf8 ;  /* 0x0000000000f8781c */ /* 0x000fc600037a7177 */
[----:B0-----:R-:W5:Y:S01]  /*0570*/  @!P4 LDG.E.U8 R19, desc[UR6][R12.64+0x120] ;  /* 0x000120060c13c981 */ /* 0x001f62000c1e1100 */
[----:B------:R-:W-:-:S03]  /*0580*/  IMAD.WIDE R16, R17, 0x3, R10 ;  /* 0x0000000311107825 */ /* 0x000fc600078e020a */
[----:B--2---:R-:W2:Y:S04]  /*0590*/  @!P4 LDG.E.U8 R21, desc[UR6][R12.64+0x121] ;  /* 0x000121060c15c981 */ /* 0x004ea8000c1e1100 */
[----:B---3--:R-:W3:Y:S04]  /*05a0*/  @!P4 LDG.E.U8 R23, desc[UR6][R12.64+0x122] ;  /* 0x000122060c17c981 */ /* 0x008ee8000c1e1100 */
[----:B----4-:R-:W4:Y:S04]  /*05b0*/  @!P5 LDG.E.U8 R25, desc[UR6][R16.64] ;  /* 0x000000061019d981 */ /* 0x010f28000c1e1100 */
[----:B-----5:R-:W5:Y:S04]  /*05c0*/  @!P5 LDG.E.U8 R27, desc[UR6][R16.64+0x1] ;  /* 0x00000106101bd981 */ /* 0x020f68000c1e1100 */
[----:B-1----:R-:W5:Y:S04]  /*05d0*/  @!P5 LDG.E.U8 R29, desc[UR6][R16.64+0x2] ;  /* 0x00000206101dd981 */ /* 0x002f68000c1e1100 */
[----:B------:R0:W-:Y:S04]  /*05e0*/  @!P4 STS.U8 [R14+0x120], R19 ;  /* 0x000120130e00c388 */ /* 0x0001e80000000000 */
[----:B--2---:R1:W-:Y:S04]  /*05f0*/  @!P4 STS.U8 [R14+0x121], R21 ;  /* 0x000121150e00c388 */ /* 0x0043e80000000000 */
[----:B---3--:R2:W-:Y:S01]  /*0600*/  @!P4 STS.U8 [R14+0x122], R23 ;  /* 0x000122170e00c388 */ /* 0x0085e20000000000 */
[----:B------:R-:W-:-:S03]  /*0610*/  PLOP3.LUT P4, PT, P6, P2, PT, 0x8f, 0xf8 ;  /* 0x0000000000f8781c */ /* 0x000fc60003785177 */
[----:B----4-:R3:W-:Y:S04]  /*0620*/  @!P5 STS.U8 [R14+0x3000], R25 ;  /* 0x003000190e00d388 */ /* 0x0107e80000000000 */
[----:B-----5:R4:W-:Y:S04]  /*0630*/  @!P5 STS.U8 [R14+0x3001], R27 ;  /* 0x0030011b0e00d388 */ /* 0x0209e80000000000 */
[----:B------:R5:W-:Y:S01]  /*0640*/  @!P5 STS.U8 [R14+0x3002], R29 ;  /* 0x0030021d0e00d388 */ /* 0x000be20000000000 */
[----:B------:R-:W-:Y:S02]  /*0650*/  PLOP3.LUT P5, PT, P6, P1, PT, 0x8f, 0xf8 ;  /* 0x0000000000f8781c */ /* 0x000fe400037a3177 */
[----:B------:R-:W-:Y:S01]  /*0660*/  PLOP3.LUT P6, PT, P6, P0, PT, 0x8f, 0xf8 ;  /* 0x0000000000f8781c */ /* 0x000fe200037c1177 */
[----:B------:R-:W5:Y:S04]  /*0670*/  @!P4 LDG.E.U8 R13, desc[UR6][R16.64+0x60] ;  /* 0x00006006100dc981 */ /* 0x000f68000c1e1100 */
[----:B------:R-:W5:Y:S04]  /*0680*/  @!P4 LDG.E.U8 R12, desc[UR6][R16.64+0x61] ;  /* 0x00006106100cc981 */ /* 0x000f68000c1e1100 */
[----:B0-----:R-:W5:Y:S04]  /*0690*/  @!P4 LDG.E.U8 R19, desc[UR6][R16.64+0x62] ;  /* 0x000062061013c981 */ /* 0x001f68000c1e1100 */
[----:B-1----:R-:W5:Y:S04]  /*06a0*/  @!P5 LDG.E.U8 R21, desc[UR6][R16.64+0xc0] ;  /* 0x0000c0061015d981 */ /* 0x002f68000c1e1100 */
[----:B--2---:R-:W2:Y:S04]  /*06b0*/  @!P5 LDG.E.U8 R23, desc[UR6][R16.64+0xc1] ;  /* 0x0000c1061017d981 */ /* 0x004ea8000c1e1100 */
[----:B------:R-:W2:Y:S04]  /*06c0*/  @!P5 LDG.E.U8 R18, desc[UR6][R16.64+0xc2] ;  /* 0x0000c2061012d981 */ /* 0x000ea8000c1e1100 */
[----:B---3--:R-:W3:Y:S04]  /*06d0*/  @!P6 LDG.E.U8 R25, desc[UR6][R16.64+0x120] ;  /* 0x000120061019e981 */ /* 0x008ee8000c1e1100 */
[----:B----4-:R-:W4:Y:S04]  /*06e0*/  @!P6 LDG.E.U8 R27, desc[UR6][R16.64+0x121] ;  /* 0x00012106101be981 */ /* 0x010f28000c1e1100 */
[----:B-----5:R-:W5:Y:S01]  /*06f0*/  @!P6 LDG.E.U8 R29, desc[UR6][R16.64+0x122] ;  /* 0x00012206101de981 */ /* 0x020f62000c1e1100 */
[----:B------:R-:W-:-:S03]  /*0700*/  VIADD R20, R6, 0x40 ;  /* 0x0000004006147836 */ /* 0x000fc60000000000 */
[----:B------:R-:W-:Y:S04]  /*0710*/  @!P4 STS.U8 [R14+0x3060], R13 ;  /* 0x0030600d0e00c388 */ /* 0x000fe80000000000 */
[----:B------:R0:W-:Y:S04]  /*0720*/  @!P4 STS.U8 [R14+0x3061], R12 ;  /* 0x0030610c0e00c388 */ /* 0x0001e80000000000 */
[----:B------:R1:W-:Y:S01]  /*0730*/  @!P4 STS.U8 [R14+0x3062], R19 ;  /* 0x003062130e00c388 */ /* 0x0003e20000000000 */
[----:B------:R-:W-:Y:S01]  /*0740*/  ISETP.GE.U32.AND P4, PT, R20, R9, PT ;  /* 0x000000091400720c */ /* 0x000fe20003f86070 */
[----:B------:R-:W-:-:S02]  /*0750*/  IMAD R20, R8, 0x40, R15 ;  /* 0x0000004008147824 */ /* 0x000fc400078e020f */
[----:B------:R1:W-:Y:S01]  /*0760*/  @!P5 STS.U8 [R14+0x30c0], R21 ;  /* 0x0030c0150e00d388 */ /* 0x0003e20000000000 */
[----:B------:R-:W-:Y:S01]  /*0770*/  ISETP.GT.AND P4, PT, R6, -0x41, !P4 ;  /* 0xffffffbf0600780c */ /* 0x000fe20006784270 */
[----:B0-----:R-:W-:Y:S02]  /*0780*/  IMAD.WIDE R12, R20, 0x3, R10 ;  /* 0x00000003140c7825 */ /* 0x001fe400078e020a */
[----:B--2---:R0:W-:Y:S04]  /*0790*/  @!P5 STS.U8 [R14+0x30c1], R23 ;  /* 0x0030c1170e00d388 */ /* 0x0041e80000000000 */
[----:B------:R-:W-:Y:S01]  /*07a0*/  @!P5 STS.U8 [R14+0x30c2], R18 ;  /* 0x0030c2120e00d388 */ /* 0x000fe20000000000 */
[----:B------:R-:W-:-:S03]  /*07b0*/  PLOP3.LUT P5, PT, P4, P3, PT, 0x8f, 0xf8 ;  /* 0x0000000000f8781c */ /* 0x000fc600027a7177 */
[----:B---3--:R2:W-:Y:S04]  /*07c0*/  @!P6 STS.U8 [R14+0x3120], R25 ;  /* 0x003120190e00e388 */ /* 0x0085e80000000000 */
[----:B----4-:R-:W-:Y:S04]  /*07d0*/  @!P6 STS.U8 [R14+0x3121], R27 ;  /* 0x0031211b0e00e388 */ /* 0x010fe80000000000 */
[----:B-----5:R-:W-:Y:S01]  /*07e0*/  @!P6 STS.U8 [R14+0x3122], R29 ;  /* 0x0031221d0e00e388 */ /* 0x020fe20000000000 */
[----:B------:R-:W-:-:S03]  /*07f0*/  PLOP3.LUT P6, PT, P4, P2, PT, 0x8f, 0xf8 ;  /* 0x0000000000f8781c */ /* 0x000fc600027c5177 */
[----:B------:R-:W3:Y:S04]  /*0800*/  @!P5 LDG.E.U8 R15, desc[UR6][R12.64] ;  /* 0x000000060c0fd981 */ /* 0x000ee8000c1e1100 */
[----:B------:R-:W4:Y:S04]  /*0810*/  @!P5 LDG.E.U8 R17, desc[UR6][R12.64+0x1] ;  /* 0x000001060c11d981 */ /* 0x000f28000c1e1100 */
[----:B-1----:R-:W5:Y:S04]  /*0820*/  @!P5 LDG.E.U8 R19, desc[UR6][R12.64+0x2] ;  /* 0x000002060c13d981 */ /* 0x002f68000c1e1100 */
[----:B------:R-:W5:Y:S04]  /*0830*/  @!P6 LDG.E.U8 R21, desc[UR6][R12.64+0x60] ;  /* 0x000060060c15e981 */ /* 0x000f68000c1e1100 */
[----:B0-----:R-:W5:Y:S04]  /*0840*/  @!P6 LDG.E.U8 R23, desc[UR6][R12.64+0x61] ;  /* 0x000061060c17e981 */ /* 0x001f68000c1e1100 */
[----:B--2---:R-:W2:Y:S01]  /*0850*/  @!P6 LDG.E.U8 R25, desc[UR6][R12.64+0x62] ;  /* 0x000062060c19e981 */ /* 0x004ea2000c1e1100 */
[----:B------:R-:W-:-:S03]  /*0860*/  VIADD R16, R6, 0x60 ;  /* 0x0000006006107836 */ /* 0x000fc60000000000 */
[----:B---3--:R-:W-:Y:S04]  /*0870*/  @!P5 STS.U8 [R14+0x6000], R15 ;  /* 0x0060000f0e00d388 */ /* 0x008fe80000000000 */
[----:B----4-:R-:W-:Y:S04]  /*0880*/  @!P5 STS.U8 [R14+0x6001], R17 ;  /* 0x006001110e00d388 */ /* 0x010fe80000000000 */
[----:B-----5:R-:W-:Y:S01]  /*0890*/  @!P5 STS.U8 [R14+0x6002], R19 ;  /* 0x006002130e00d388 */ /* 0x020fe20000000000 */
[----:B------:R-:W-:Y:S01]  /*08a0*/  ISETP.GE.U32.AND P5, PT, R16, R9, PT ;  /* 0x000000091000720c */ /* 0x000fe20003fa6070 */
[----:B------:R-:W-:-:S02]  /*08b0*/  IMAD R9, R8, 0x20, R20 ;  /* 0x0000002008097824 */ /* 0x000fc400078e0214 */
[----:B------:R-:W-:Y:S01]  /*08c0*/  @!P6 STS.U8 [R14+0x6060], R21 ;  /* 0x006060150e00e388 */ /* 0x000fe20000000000 */
[----:B------:R-:W-:Y:S01]  /*08d0*/  ISETP.GT.AND P5, PT, R6, -0x61, !P5 ;  /* 0xffffff9f0600780c */ /* 0x000fe20006fa4270 */
[----:B------:R-:W-:Y:S02]  /*08e0*/  IMAD.WIDE R10, R9, 0x3, R10 ;  /* 0x00000003090a7825 */ /* 0x000fe400078e020a */
[----:B------:R-:W-:Y:S01]  /*08f0*/  @!P6 STS.U8 [R14+0x6061], R23 ;  /* 0x006061170e00e388 */ /* 0x000fe20000000000 */
[----:B------:R-:W-:Y:S02]  /*0900*/  PLOP3.LUT P3, PT, P5, P3, PT, 0x8f, 0xf8 ;  /* 0x0000000000f8781c */ /* 0x000fe40002f67177 */
[----:B------:R-:W-:Y:S01]  /*0910*/  PLOP3.LUT P2, PT, P5, P2, PT, 0x8f, 0xf8 ;  /* 0x0000000000f8781c */ /* 0x000fe20002f45177 */
[----:B--2---:R0:W-:Y:S01]  /*0920*/  @!P6 STS.U8 [R14+0x6062], R25 ;  /* 0x006062190e00e388 */ /* 0x0041e20000000000 */
[----:B------:R-:W-:Y:S02]  /*0930*/  PLOP3.LUT P6, PT, P4, P1, PT, 0x8f, 0xf8 ;  /* 0x0000000000f8781c */ /* 0x000fe400027c3177 */
[----:B------:R-:W-:-:S02]  /*0940*/  PLOP3.LUT P4, PT, P4, P0, PT, 0x8f, 0xf8 ;  /* 0x0000000000f8781c */ /* 0x000fc40002781177 */
[----:B------:R-:W-:Y:S02]  /*0950*/  PLOP3.LUT P1, PT, P5, P1, PT, 0x8f, 0xf8 ;  /* 0x0000000000f8781c */ /* 0x000fe40002f23177 */
[----:B------:R-:W-:-:S03]  /*0960*/  PLOP3.LUT P0, PT, P5, P0, PT, 0x8f, 0xf8 ;  /* 0x0000000000f8781c */ /* 0x000fc60002f01177 */
[----:B0-----:R-:W2:Y:S04]  /*0970*/  @!P3 LDG.E.U8 R25, desc[UR6][R10.64] ;  /* 0x000000060a19b981 */ /* 0x001ea8000c1e1100 */
[----:B------:R-:W3:Y:S04]  /*0980*/  @!P6 LDG.E.U8 R9, desc[UR6][R12.64+0xc0] ;  /* 0x0000c0060c09e981 */ /* 0x000ee8000c1e1100 */
[----:B------:R-:W4:Y:S04]  /*0990*/  @!P6 LDG.E.U8 R15, desc[UR6][R12.64+0xc1] ;  /* 0x0000c1060c0fe981 */ /* 0x000f28000c1e1100 */
[----:B------:R-:W5:Y:S04]  /*09a0*/  @!P6 LDG.E.U8 R17, desc[UR6][R12.64+0xc2] ;  /* 0x0000c2060c11e981 */ /* 0x000f68000c1e1100 */
        /* <DEDUP_REMOVED lines=13> */
[----:B------:R-:W5:Y:S01]  /*0a80*/  @!P0 LDG.E.U8 R12, desc[UR6][R10.64+0x122] ;  /* 0x000122060a0c8981 */ /* 0x000f62000c1e1100 */
[----:B------:R-:W-:-:S04]  /*0a90*/  UIADD3 UR4, UPT, UPT, UR4, 0x1, URZ ;  /* 0x0000000104047890 */ /* 0x000fc8000fffe0ff */
[----:B------:R-:W-:Y:S01]  /*0aa0*/  UISETP.NE.AND UP0, UPT, UR4, UR5, UPT ;  /* 0x000000050400728c */ /* 0x000fe2000bf05270 */
[----:B--2---:R-:W-:Y:S04]  /*0ab0*/  @!P3 STS.U8 [R14+0x9000], R25 ;  /* 0x009000190e00b388 */ /* 0x004fe80000000000 */
[----:B---3--:R-:W-:Y:S04]  /*0ac0*/  @!P6 STS.U8 [R14+0x60c0], R9 ;  /* 0x0060c0090e00e388 */ /* 0x008fe80000000000 */
[----:B----4-:R-:W-:Y:S04]  /*0ad0*/  @!P6 STS.U8 [R14+0x60c1], R15 ;  /* 0x0060c10f0e00e388 */ /* 0x010fe80000000000 */
[----:B-----5:R-:W-:Y:S04]  /*0ae0*/  @!P6 STS.U8 [R14+0x60c2], R17 ;  /* 0x0060c2110e00e388 */ /* 0x020fe80000000000 */
[----:B------:R-:W-:Y:S04]  /*0af0*/  @!P4 STS.U8 [R14+0x6120], R19 ;  /* 0x006120130e00c388 */ /* 0x000fe80000000000 */
[----:B------:R-:W-:Y:S04]  /*0b00*/  @!P4 STS.U8 [R14+0x6121], R21 ;  /* 0x006121150e00c388 */ /* 0x000fe80000000000 */
[----:B------:R-:W-:Y:S04]  /*0b10*/  @!P4 STS.U8 [R14+0x6122], R23 ;  /* 0x006122170e00c388 */ /* 0x000fe80000000000 */
[----:B------:R-:W-:Y:S04]  /*0b20*/  @!P3 STS.U8 [R14+0x9001], R27 ;  /* 0x0090011b0e00b388 */ /* 0x000fe80000000000 */
[----:B------:R-:W-:Y:S04]  /*0b30*/  @!P3 STS.U8 [R14+0x9002], R29 ;  /* 0x0090021d0e00b388 */ /* 0x000fe80000000000 */
[----:B------:R0:W-:Y:S04]  /*0b40*/  @!P2 STS.U8 [R14+0x9060], R6 ;  /* 0x009060060e00a388 */ /* 0x0001e80000000000 */
[----:B------:R1:W-:Y:S04]  /*0b50*/  @!P2 STS.U8 [R14+0x9061], R8 ;  /* 0x009061080e00a388 */ /* 0x0003e80000000000 */
[----:B------:R1:W-:Y:S04]  /*0b60*/  @!P2 STS.U8 [R14+0x9062], R16 ;  /* 0x009062100e00a388 */ /* 0x0003e80000000000 */
[----:B------:R1:W-:Y:S04]  /*0b70*/  @!P1 STS.U8 [R14+0x90c0], R18 ;  /* 0x0090c0120e009388 */ /* 0x0003e80000000000 */
[----:B------:R1:W-:Y:S04]  /*0b80*/  @!P1 STS.U8 [R14+0x90c1], R20 ;  /* 0x0090c1140e009388 */ /* 0x0003e80000000000 */
[----:B------:R1:W-:Y:S04]  /*0b90*/  @!P1 STS.U8 [R14+0x90c2], R22 ;  /* 0x0090c2160e009388 */ /* 0x0003e80000000000 */
[----:B------:R1:W-:Y:S04]  /*0ba0*/  @!P0 STS.U8 [R14+0x9120], R24 ;  /* 0x009120180e008388 */ /* 0x0003e80000000000 */
[----:B------:R1:W-:Y:S04]  /*0bb0*/  @!P0 STS.U8 [R14+0x9121], R13 ;  /* 0x0091210d0e008388 */ /* 0x0003e80000000000 */
[----:B------:R1:W-:Y:S01]  /*0bc0*/  @!P0 STS.U8 [R14+0x9122], R12 ;  /* 0x0091220c0e008388 */ /* 0x0003e20000000000 */
[----:B0-----:R-:W-:Y:S01]  /*0bd0*/  IMAD.MOV.U32 R6, RZ, RZ, RZ ;  /* 0x000000ffff067224 */ /* 0x001fe200078e00ff */
[----:B------:R-:W-:Y:S06]  /*0be0*/  BAR.SYNC.DEFER_BLOCKING 0x0 ;  /* 0x0000000000007b1d */ /* 0x000fec0000010000 */
.L_x_7:
[----:B0-----:R-:W0:Y:S01]  /*0bf0*/  LDCU.64 UR10, c[0x0][0x390] ;  /* 0x00007200ff0a77ac */ /* 0x001e220008000a00 */
[----:B------:R-:W2:Y:S01]  /*0c00*/  LDC R10, c[0x0][0x390] ;  /* 0x0000e400ff0a7b82 */ /* 0x000ea20000000800 */
[----:B------:R-:W-:Y:S01]  /*0c10*/  SHF.L.U32 R9, R6, 0x5, RZ ;  /* 0x0000000506097819 */ /* 0x000fe200000006ff */
[----:B------:R-:W3:Y:S03]  /*0c20*/  LDCU.64 UR8, c[0x0][0x390] ;  /* 0x00007200ff0877ac */ /* 0x000ee60008000a00 */
[----:B-1----:R-:W-:-:S05]  /*0c30*/  LOP3.LUT R8, R9, R0, RZ, 0xfc, !PT ;  /* 0x0000000009087212 */ /* 0x002fca00078efcff */
[----:B------:R-:W-:-:S04]  /*0c40*/  IMAD R9, R3, 0x78, R8 ;  /* 0x0000007803097824 */ /* 0x000fc800078e0208 */
[C---:B------:R-:W-:Y:S02]  /*0c50*/  VIADD R11, R9.reuse, 0xfffffffd ;  /* 0xfffffffd090b7836 */ /* 0x040fe40000000000 */
[C---:B------:R-:W-:Y:S01]  /*0c60*/  VIADD R12, R9.reuse, 0x2 ;  /* 0x00000002090c7836 */ /* 0x040fe20000000000 */
[----:B0-----:R-:W-:Y:S01]  /*0c70*/  UIADD3 UR5, UPT, UPT, UR11, -0x4, URZ ;  /* 0xfffffffc0b057890 */ /* 0x001fe2000fffe0ff */
[----:B---3--:R-:W-:Y:S02]  /*0c80*/  ISETP.GE.U32.AND P1, PT, R9, UR9, PT ;  /* 0x0000000909007c0c */ /* 0x008fe4000bf26070 */
[----:B------:R-:W-:Y:S01]  /*0c90*/  ISETP.GE.U32.AND P2, PT, R11, UR9, PT ;  /* 0x000000090b007c0c */ /* 0x000fe2000bf46070 */
[----:B--2---:R-:W-:Y:S01]  /*0ca0*/  IMAD R10, R3, R10, R2 ;  /* 0x0000000a030a7224 */ /* 0x004fe200078e0202 */
[----:B------:R-:W-:Y:S02]  /*0cb0*/  ISETP.GE.U32.AND P3, PT, R12, UR9, PT ;  /* 0x000000090c007c0c */ /* 0x000fe4000bf66070 */
[C---:B------:R-:W-:Y:S01]  /*0cc0*/  ISETP.GE.U32.AND P0, PT, R9.reuse, UR5, !P1 ;  /* 0x0000000509007c0c */ /* 0x040fe2000cf06070 */
[----:B------:R-:W-:Y:S01]  /*0cd0*/  IMAD R13, R10, 0x78, RZ ;  /* 0x000000780a0d7824 */ /* 0x000fe200078e02ff */
[C---:B------:R-:W-:Y:S01]  /*0ce0*/  ISETP.GT.AND P1, PT, R9.reuse, -0x1, !P1 ;  /* 0xffffffff0900780c */ /* 0x040fe20004f24270 */
[----:B------:R-:W-:Y:S01]  /*0cf0*/  IMAD.MOV.U32 R10, RZ, RZ, RZ ;  /* 0x000000ffff0a7224 */ /* 0x000fe200078e00ff */
[C---:B------:R-:W-:Y:S01]  /*0d00*/  ISETP.GT.AND P2, PT, R9.reuse, 0x2, !P2 ;  /* 0x000000020900780c */ /* 0x040fe20005744270 */
[----:B------:R-:W-:Y:S01]  /*0d10*/  IMAD R8, R8, UR8, R13 ;  /* 0x0000000808087c24 */ /* 0x000fe2000f8e020d */
[----:B------:R-:W-:-:S02]  /*0d20*/  ISETP.GT.AND P3, PT, R9, -0x3, !P3 ;  /* 0xfffffffd0900780c */ /* 0x000fc40005f64270 */
[----:B------:R-:W-:Y:S01]  /*0d30*/  ISETP.LT.OR P0, PT, R9, 0x4, P0 ;  /* 0x000000040900780c */ /* 0x000fe20000701670 */
[----:B------:R-:W-:-:S03]  /*0d40*/  IMAD R9, R7, 0x3, RZ ;  /* 0x0000000307097824 */ /* 0x000fc600078e02ff */
[----:B------:R-:W-:Y:S02]  /*0d50*/  P2R R11, PR, RZ, 0x1 ;  /* 0x00000001ff0b7803 */ /* 0x000fe40000000000 */
[----:B------:R-:W-:-:S07]  /*0d60*/  IADD3 R9, PT, PT, R9, -0xb, R4 ;  /* 0xfffffff509097810 */ /* 0x000fce0007ffe004 */
.L_x_6:
[----:B-1----:R-:W-:Y:S01]  /*0d70*/  IMAD.SHL.U32 R13, R6, 0x20, RZ ;  /* 0x00000020060d7824 */ /* 0x002fe200078e00ff */
[----:B------:R-:W-:Y:S01]  /*0d80*/  BSSY.RECONVERGENT B0, `(.L_x_0) ;  /* 0x000004f000007945 */ /* 0x000fe20003800200 */
[----:B0-----:R-:W-:-:S03]  /*0d90*/  IMAD R15, R10, 0x20, R5 ;  /* 0x000000200a0f7824 */ /* 0x001fc600078e0205 */
[----:B------:R-:W-:Y:S01]  /*0da0*/  LOP3.LUT R12, R13, R0, RZ, 0xfc, !PT ;  /* 0x000000000d0c7212 */ /* 0x000fe200078efcff */
[----:B------:R-:W-:-:S04]  /*0db0*/  IMAD R14, R2, 0x78, R15 ;  /* 0x00000078020e7824 */ /* 0x000fc800078e020f */
[----:B------:R-:W-:-:S05]  /*0dc0*/  VIADD R12, R12, 0xfffffffc ;  /* 0xfffffffc0c0c7836 */ /* 0x000fca0000000000 */
[----:B------:R-:W-:-:S04]  /*0dd0*/  VIADDMNMX.U32 R13, R15, 0xfffffffc, R12, !PT ;  /* 0xfffffffc0f0d7846 */ /* 0x000fc8000780000c */
[----:B------:R-:W-:Y:S02]  /*0de0*/  ISETP.GT.U32.AND P0, PT, R13, 0x77, PT ;  /* 0x000000770d00780c */ /* 0x000fe40003f04070 */
[----:B------:R-:W-:-:S11]  /*0df0*/  IADD3 R13, PT, PT, R8, R15, RZ ;  /* 0x0000000f080d7210 */ /* 0x000fd60007ffe0ff */
[----:B------:R-:W-:Y:S05]  /*0e00*/  @P0 BRA `(.L_x_1) ;  /* 0x0000000400180947 */ /* 0x000fea0003800000 */
[----:B------:R-:W-:Y:S01]  /*0e10*/  IMAD R15, R6, 0x3000, R9 ;  /* 0x00003000060f7824 */ /* 0x000fe200078e0209 */
[----:B------:R-:W-:Y:S01]  /*0e20*/  CS2R R18, SRZ ;  /* 0x0000000000127805 */ /* 0x000fe2000001ff00 */
[----:B------:R-:W-:Y:S01]  /*0e30*/  IMAD.MOV.U32 R16, RZ, RZ, RZ ;  /* 0x000000ffff107224 */ /* 0x000fe200078e00ff */
[----:B------:R-:W-:Y:S01]  /*0e40*/  UMOV UR5, URZ ;  /* 0x000000ff00057c82 */ /* 0x000fe20008000000 */
[----:B------:R-:W-:-:S07]  /*0e50*/  IMAD R15, R10, 0x60, R15 ;  /* 0x000000600a0f7824 */ /* 0x000fce00078e020f */
.L_x_2:
[----:B------:R-:W-:Y:S01]  /*0e60*/  LDS.S8 R17, [R15+-0x601] ;  /* 0xfff9ff000f117984 */ /* 0x000fe20000000200 */
[----:B------:R-:W-:-:S03]  /*0e70*/  UIADD3 UR5, UPT, UPT, UR5, 0x1, URZ ;  /* 0x0000000105057890 */ /* 0x000fc6000fffe0ff */
[----:B------:R-:W0:Y:S01]  /*0e80*/  LDS.S8 R25, [R15+-0x481] ;  /* 0xfffb7f000f197984 */ /* 0x000e220000000200 */
[----:B------:R-:W-:-:S03]  /*0e90*/  UISETP.NE.AND UP1, UPT, UR5, 0x9, UPT ;  /* 0x000000090500788c */ /* 0x000fc6000bf25270 */
[----:B------:R-:W-:Y:S04]  /*0ea0*/  LDS.S8 R23, [R15+-0x5ff] ;  /* 0xfffa01000f177984 */ /* 0x000fe80000000200 */
[----:B------:R-:W1:Y:S04]  /*0eb0*/  LDS.S8 R22, [R15+-0x47f] ;  /* 0xfffb81000f167984 */ /* 0x000e680000000200 */
[----:B------:R-:W-:Y:S04]  /*0ec0*/  LDS.S8 R20, [R15+-0x301] ;  /* 0xfffcff000f147984 */ /* 0x000fe80000000200 */
[----:B------:R-:W2:Y:S04]  /*0ed0*/  LDS.S8 R21, [R15+-0x181] ;  /* 0xfffe7f000f157984 */ /* 0x000ea80000000200 */
[----:B------:R-:W-:Y:S04]  /*0ee0*/  LDS.S8 R24, [R15+-0x600] ;  /* 0xfffa00000f187984 */ /* 0x000fe80000000200 */
[----:B------:R-:W3:Y:S04]  /*0ef0*/  LDS.S8 R26, [R15+-0x480] ;  /* 0xfffb80000f1a7984 */ /* 0x000ee80000000200 */
[----:B------:R-:W-:Y:S01]  /*0f00*/  LDS.S8 R27, [R15+-0x17f] ;  /* 0xfffe81000f1b7984 */ /* 0x000fe20000000200 */
[----:B0-----:R-:W-:-:S03]  /*0f10*/  IADD3 R25, PT, PT, R25, R16, R17 ;  /* 0x0000001019197210 */ /* 0x001fc60007ffe011 */
[----:B------:R-:W-:Y:S04]  /*0f20*/  LDS.S8 R16, [R15+-0x300] ;  /* 0xfffd00000f107984 */ /* 0x000fe80000000200 */
[----:B------:R-:W0:Y:S01]  /*0f30*/  LDS.S8 R17, [R15+-0x180] ;  /* 0xfffe80000f117984 */ /* 0x000e220000000200 */
[----:B-1----:R-:W-:-:S03]  /*0f40*/  IADD3 R18, PT, PT, R22, R18, R23 ;  /* 0x0000001216127210 */ /* 0x002fc60007ffe017 */
[----:B------:R-:W-:Y:S01]  /*0f50*/  LDS.S8 R23, [R15+-0x1] ;  /* 0xffffff000f177984 */ /* 0x000fe20000000200 */
[----:B--2---:R-:W-:-:S03]  /*0f60*/  IADD3 R22, PT, PT, R21, R25, R20 ;  /* 0x0000001915167210 */ /* 0x004fc60007ffe014 */
[----:B------:R-:W-:Y:S04]  /*0f70*/  LDS.S8 R20, [R15] ;  /* 0x000000000f147984 */ /* 0x000fe80000000200 */
[----:B------:R-:W1:Y:S01]  /*0f80*/  LDS.S8 R21, [R15+0x180] ;  /* 0x000180000f157984 */ /* 0x000e620000000200 */
[----:B---3--:R-:W-:-:S03]  /*0f90*/  IADD3 R19, PT, PT, R26, R19, R24 ;  /* 0x000000131a137210 */ /* 0x008fc60007ffe018 */
[----:B------:R-:W2:Y:S04]  /*0fa0*/  LDS.S8 R25, [R15+-0x2ff] ;  /* 0xfffd01000f197984 */ /* 0x000ea80000000200 */
[----:B------:R-:W3:Y:S01]  /*0fb0*/  LDS.S8 R24, [R15+0x17f] ;  /* 0x00017f000f187984 */ /* 0x000ee20000000200 */
[----:B0-----:R-:W-:-:S03]  /*0fc0*/  IADD3 R26, PT, PT, R17, R19, R16 ;  /* 0x00000013111a7210 */ /* 0x001fc60007ffe010 */
[----:B------:R-:W-:Y:S04]  /*0fd0*/  LDS.S8 R17, [R15+0x1] ;  /* 0x000001000f117984 */ /* 0x000fe80000000200 */
[----:B------:R-:W0:Y:S01]  /*0fe0*/  LDS.S8 R16, [R15+0x181] ;  /* 0x000181000f107984 */ /* 0x000e220000000200 */
[----:B-1----:R-:W-:-:S03]  /*0ff0*/  IADD3 R26, PT, PT, R21, R26, R20 ;  /* 0x0000001a151a7210 */ /* 0x002fc60007ffe014 */
[----:B------:R-:W-:Y:S01]  /*1000*/  LDS.S8 R20, [R15+0x2ff] ;  /* 0x0002ff000f147984 */ /* 0x000fe20000000200 */
[----:B--2---:R-:W-:-:S03]  /*1010*/  IADD3 R18, PT, PT, R27, R18, R25 ;  /* 0x000000121b127210 */ /* 0x004fc60007ffe019 */
[----:B------:R-:W1:Y:S01]  /*1020*/  LDS.S8 R21, [R15+0x47f] ;  /* 0x00047f000f157984 */ /* 0x000e620000000200 */
[----:B---3--:R-:W-:-:S03]  /*1030*/  IADD3 R19, PT, PT, R24, R22, R23 ;  /* 0x0000001618137210 */ /* 0x008fc60007ffe017 */
[----:B------:R-:W-:Y:S04]  /*1040*/  LDS.S8 R23, [R15+0x300] ;  /* 0x000300000f177984 */ /* 0x000fe80000000200 */
[----:B------:R-:W2:Y:S04]  /*1050*/  LDS.S8 R24, [R15+0x480] ;  /* 0x000480000f187984 */ /* 0x000ea80000000200 */
[----:B------:R-:W-:Y:S04]  /*1060*/  LDS.S8 R22, [R15+0x301] ;  /* 0x000301000f167984 */ /* 0x000fe80000000200 */
[----:B------:R-:W3:Y:S01]  /*1070*/  LDS.S8 R25, [R15+0x481] ;  /* 0x000481000f197984 */ /* 0x000ee20000000200 */
[----:B0-----:R-:W-:-:S03]  /*1080*/  IADD3 R27, PT, PT, R16, R18, R17 ;  /* 0x00000012101b7210 */ /* 0x001fc60007ffe011 */
[----:B------:R-:W0:Y:S04]  /*1090*/  LDS.S8 R16, [R15+0x5ff] ;  /* 0x0005ff000f107984 */ /* 0x000e280000000200 */
[----:B------:R-:W4:Y:S04]  /*10a0*/  LDS.S8 R17, [R15+0x600] ;  /* 0x000600000f117984 */ /* 0x000f280000000200 */
[----:B------:R5:W4:Y:S01]  /*10b0*/  LDS.S8 R18, [R15+0x601] ;  /* 0x000601000f127984 */ /* 0x000b220000000200 */
[----:B-1----:R-:W-:Y:S01]  /*10c0*/  IADD3 R19, PT, PT, R21, R19, R20 ;  /* 0x0000001315137210 */ /* 0x002fe20007ffe014 */
[----:B-----5:R-:W-:Y:S01]  /*10d0*/  VIADD R15, R15, 0x3 ;  /* 0x000000030f0f7836 */ /* 0x020fe20000000000 */
[----:B--2---:R-:W-:-:S02]  /*10e0*/  IADD3 R24, PT, PT, R24, R26, R23 ;  /* 0x0000001a18187210 */ /* 0x004fc40007ffe017 */
[----:B---3--:R-:W-:Y:S01]  /*10f0*/  IADD3 R25, PT, PT, R25, R27, R22 ;  /* 0x0000001b19197210 */ /* 0x008fe20007ffe016 */
[----:B0-----:R-:W-:Y:S02]  /*1100*/  IMAD.IADD R16, R19, 0x1, R16 ;  /* 0x0000000113107824 */ /* 0x001fe400078e0210 */
[----:B----4-:R-:W-:Y:S02]  /*1110*/  IMAD.IADD R19, R24, 0x1, R17 ;  /* 0x0000000118137824 */ /* 0x010fe400078e0211 */
[----:B------:R-:W-:Y:S01]  /*1120*/  IMAD.IADD R18, R25, 0x1, R18 ;  /* 0x0000000119127824 */ /* 0x000fe200078e0212 */
[----:B------:R-:W-:Y:S06]  /*1130*/  BRA.U UP1, `(.L_x_2) ;  /* 0xfffffffd01487547 */ /* 0x000fec000b83ffff */
[----:B------:R-:W0:Y:S02]  /*1140*/  LDCU UR5, c[0x0][0x390] ;  /* 0x00007200ff0577ac */ /* 0x000e240008000800 */
[----:B0-----:R-:W-:-:S04]  /*1150*/  ISETP.GE.U32.AND P0, PT, R14, UR5, PT ;  /* 0x000000050e007c0c */ /* 0x001fc8000bf06070 */
[----:B------:R-:W-:-:S04]  /*1160*/  ISETP.GT.AND P0, PT, R14, -0x1, !P0 ;  /* 0xffffffff0e00780c */ /* 0x000fc80004704270 */
[----:B------:R-:W-:-:S13]  /*1170*/  PLOP3.LUT P0, PT, P1, P0, PT, 0x80, 0x8 ;  /* 0x000000000008781c */ /* 0x000fda0000f01070 */
[----:B------:R-:W-:Y:S05]  /*1180*/  @!P0 BRA `(.L_x_1) ;  /* 0x0000000000388947 */ /* 0x000fea0003800000 */
[----:B------:R-:W0:Y:S01]  /*1190*/  LDC.64 R14, c[0x0][0x388] ;  /* 0x0000e200ff0e7b82 */ /* 0x000e220000000a00 */
[----:B------:R-:W-:-:S04]  /*11a0*/  IMAD.HI R16, R16, 0x1948b0fd, RZ ;  /* 0x1948b0fd10107827 */ /* 0x000fc800078e02ff */
[----:B------:R-:W-:Y:S01]  /*11b0*/  IMAD.HI R19, R19, 0x1948b0fd, RZ ;  /* 0x1948b0fd13137827 */ /* 0x000fe200078e02ff */
[----:B------:R-:W-:-:S03]  /*11c0*/  SHF.R.U32.HI R17, RZ, 0x1f, R16 ;  /* 0x0000001fff117819 */ /* 0x000fc60000011610 */
[----:B------:R-:W-:Y:S01]  /*11d0*/  IMAD.HI R20, R18, 0x1948b0fd, RZ ;  /* 0x1948b0fd12147827 */ /* 0x000fe200078e02ff */
[----:B------:R-:W-:Y:S02]  /*11e0*/  SHF.R.U32.HI R18, RZ, 0x1f, R19 ;  /* 0x0000001fff127819 */ /* 0x000fe40000011613 */
[----:B------:R-:W-:Y:S02]  /*11f0*/  LEA.HI R17, R16, R17, RZ, 0x1d ;  /* 0x0000001110117211 */ /* 0x000fe400078fe8ff */
[----:B------:R-:W-:Y:S02]  /*1200*/  SHF.R.U32.HI R21, RZ, 0x1f, R20 ;  /* 0x0000001fff157819 */ /* 0x000fe40000011614 */
[----:B------:R-:W-:Y:S02]  /*1210*/  LEA.HI R19, R19, R18, RZ, 0x1d ;  /* 0x0000001213137211 */ /* 0x000fe400078fe8ff */
[----:B------:R-:W-:Y:S01]  /*1220*/  LEA.HI R21, R20, R21, RZ, 0x1d ;  /* 0x0000001514157211 */ /* 0x000fe200078fe8ff */
[----:B0-----:R-:W-:-:S05]  /*1230*/  IMAD.WIDE R14, R13, 0x3, R14 ;  /* 0x000000030d0e7825 */ /* 0x001fca00078e020e */
[----:B------:R0:W-:Y:S04]  /*1240*/  STG.E.U8 desc[UR6][R14.64], R17 ;  /* 0x000000110e007986 */ /* 0x0001e8000c101106 */
[----:B------:R0:W-:Y:S04]  /*1250*/  STG.E.U8 desc[UR6][R14.64+0x1], R19 ;  /* 0x000001130e007986 */ /* 0x0001e8000c101106 */
[----:B------:R0:W-:Y:S02]  /*1260*/  STG.E.U8 desc[UR6][R14.64+0x2], R21 ;  /* 0x000002150e007986 */ /* 0x0001e4000c101106 */
.L_x_1:
[----:B------:R-:W-:Y:S05]  /*1270*/  BSYNC.RECONVERGENT B0 ;  /* 0x0000000000007941 */ /* 0x000fea0003800200 */
.L_x_0:
[----:B------:R-:W1:Y:S01]  /*1280*/  LDCU UR5, c[0x0][0x390] ;  /* 0x00007200ff0577ac */ /* 0x000e620008000800 */
[----:B------:R-:W-:Y:S01]  /*1290*/  IMAD R13, R10, 0x20, R5 ;  /* 0x000000200a0d7824 */ /* 0x000fe200078e0205 */
[----:B------:R-:W-:Y:S01]  /*12a0*/  ISETP.NE.AND P4, PT, R11, RZ, PT ;  /* 0x000000ff0b00720c */ /* 0x000fe20003f85270 */
[----:B------:R-:W-:Y:S01]  /*12b0*/  BSSY.RECONVERGENT B0, `(.L_x_3) ;  /* 0x00000d4000007945 */ /* 0x000fe20003800200 */
[----:B------:R-:W-:Y:S01]  /*12c0*/  UIADD3 UR8, UPT, UPT, UR10, -0x4, URZ ;  /* 0xfffffffc0a087890 */ /* 0x000fe2000fffe0ff */
[----:B------:R-:W-:-:S05]  /*12d0*/  IMAD R16, R2, 0x78, R13 ;  /* 0x0000007802107824 */ /* 0x000fca00078e020d */
[C---:B------:R-:W-:Y:S02]  /*12e0*/  ISETP.LT.OR P4, PT, R16.reuse, 0x4, P4 ;  /* 0x000000041000780c */ /* 0x040fe40002781670 */
[----:B-1----:R-:W-:-:S04]  /*12f0*/  ISETP.GE.U32.AND P0, PT, R16, UR5, PT ;  /* 0x0000000510007c0c */ /* 0x002fc8000bf06070 */
[----:B------:R-:W-:-:S13]  /*1300*/  ISETP.LT.U32.OR P0, PT, R16, UR8, P0 ;  /* 0x0000000810007c0c */ /* 0x000fda0008701470 */
[----:B------:R-:W-:Y:S05]  /*1310*/  @P0 BRA !P4, `(.L_x_4) ;  /* 0x0000000c00340947 */ /* 0x000fea0006000000 */
[----:B------:R-:W1:Y:S01]  /*1320*/  LDCU UR5, c[0x0][0x394] ;  /* 0x00007280ff0577ac */ /* 0x000e620008000800 */
[----:B0-----:R-:W-:Y:S01]  /*1330*/  SHF.L.U32 R15, R6, 0x5, RZ ;  /* 0x00000005060f7819 */ /* 0x001fe200000006ff */
[----:B------:R-:W-:Y:S02]  /*1340*/  IMAD.MOV.U32 R17, RZ, RZ, RZ ;  /* 0x000000ffff117224 */ /* 0x000fe400078e00ff */
[----:B------:R-:W-:Y:S01]  /*1350*/  IMAD.MOV.U32 R18, RZ, RZ, RZ ;  /* 0x000000ffff127224 */ /* 0x000fe200078e00ff */
[----:B------:R-:W-:Y:S01]  /*1360*/  LOP3.LUT R14, R15, R0, RZ, 0xfc, !PT ;  /* 0x000000000f0e7212 */ /* 0x000fe200078efcff */
[C---:B------:R-:W-:Y:S01]  /*1370*/  IMAD R15, R3.reuse, 0x78, R12 ;  /* 0x00000078030f7824 */ /* 0x040fe200078e020c */
[----:B------:R-:W0:Y:S01]  /*1380*/  LDCU UR8, c[0x0][0x394] ;  /* 0x00007280ff0877ac */ /* 0x000e220008000800 */
[----:B------:R-:W-:Y:S02]  /*1390*/  IMAD.MOV.U32 R20, RZ, RZ, RZ ;  /* 0x000000ffff147224 */ /* 0x000fe400078e00ff */
[----:B------:R-:W-:-:S02]  /*13a0*/  IMAD R14, R3, 0x78, R14 ;  /* 0x00000078030e7824 */ /* 0x000fc400078e020e */
[----:B------:R-:W-:Y:S01]  /*13b0*/  IMAD.MOV.U32 R22, RZ, RZ, RZ ;  /* 0x000000ffff167224 */ /* 0x000fe200078e00ff */
[----:B-1----:R-:W-:Y:S01]  /*13c0*/  ISETP.GE.U32.AND P4, PT, R15, UR5, PT ;  /* 0x000000050f007c0c */ /* 0x002fe2000bf86070 */
[----:B------:R-:W-:-:S03]  /*13d0*/  UMOV UR5, 0xfffffffc ;  /* 0xfffffffc00057882 */ /* 0x000fc60000000000 */
[----:B------:R-:W-:-:S13]  /*13e0*/  ISETP.GT.AND P4, PT, R14, 0x3, !P4 ;  /* 0x000000030e00780c */ /* 0x000fda0006784270 */
.L_x_5:
[----:B------:R-:W1:Y:S01]  /*13f0*/  LDC R19, c[0x0][0x390] ;  /* 0x0000e400ff137b82 */ /* 0x000e620000000800 */
[----:B------:R-:W-:Y:S02]  /*1400*/  VIADD R14, R16, UR5 ;  /* 0x00000005100e7c36 */ /* 0x000fe40008000000 */
[----:B------:R-:W-:-:S05]  /*1410*/  IMAD.IADD R24, R8, 0x1, R13 ;  /* 0x0000000108187824 */ /* 0x000fca00078e020d */
[----:B------:R-:W-:Y:S02]  /*1420*/  IADD3 R24, PT, PT, R24, UR5, RZ ;  /* 0x0000000518187c10 */ /* 0x000fe4000fffe0ff */
[----:B-1----:R-:W-:-:S04]  /*1430*/  ISETP.GE.U32.AND P5, PT, R14, R19, PT ;  /* 0x000000130e00720c */ /* 0x002fc80003fa6070 */
[----:B------:R-:W-:-:S04]  /*1440*/  ISETP.GT.AND P5, PT, R14, -0x1, !P5 ;  /* 0xffffffff0e00780c */ /* 0x000fc80006fa4270 */
[----:B------:R-:W-:-:S13]  /*1450*/  PLOP3.LUT P0, PT, P4, P5, PT, 0x80, 0x8 ;  /* 0x000000000008781c */ /* 0x000fda000270b070 */
[----:B------:R-:W1:Y:S01]  /*1460*/  @P0 LDC.64 R14, c[0x0][0x380] ;  /* 0x0000e000ff0e0b82 */ /* 0x000e620000000a00 */
[----:B------:R-:W-:-:S04]  /*1470*/  @P0 IMAD.MOV R27, RZ, RZ, -R19 ;  /* 0x000000ffff1b0224 */ /* 0x000fc800078e0a13 */
[----:B------:R-:W-:-:S04]  /*1480*/  @P0 IMAD R27, R27, 0x4, R24 ;  /* 0x000000041b1b0824 */ /* 0x000fc800078e0218 */
[----:B-1----:R-:W-:-:S05]  /*1490*/  @P0 IMAD.WIDE.U32 R26, R27, 0x3, R14 ;  /* 0x000000031b1a0825 */ /* 0x002fca00078e000e */
[----:B------:R-:W2:Y:S04]  /*14a0*/  @P0 LDG.E.S8 R15, desc[UR6][R26.64] ;  /* 0x000000061a0f0981 */ /* 0x000ea8000c1e1300 */
[----:B------:R-:W3:Y:S04]  /*14b0*/  @P0 LDG.E.S8 R21, desc[UR6][R26.64+0x1] ;  /* 0x000001061a150981 */ /* 0x000ee8000c1e1300 */
[----:B------:R-:W4:Y:S01]  /*14c0*/  @P0 LDG.E.S8 R23, desc[UR6][R26.64+0x2] ;  /* 0x000002061a170981 */ /* 0x000f22000c1e1300 */
[----:B------:R-:W-:Y:S02]  /*14d0*/  @P0 VIADD R17, R17, 0x1 ;  /* 0x0000000111110836 */ /* 0x000fe40000000000 */
[----:B--2---:R-:W-:-:S02]  /*14e0*/  @P0 IMAD.IADD R18, R18, 0x1, R15 ;  /* 0x0000000112120824 */ /* 0x004fc400078e020f */
[----:B---3--:R-:W-:Y:S02]  /*14f0*/  @P0 IMAD.IADD R20, R20, 0x1, R21 ;  /* 0x0000000114140824 */ /* 0x008fe400078e0215 */
[----:B----4-:R-:W-:Y:S01]  /*1500*/  @P0 IMAD.IADD R22, R22, 0x1, R23 ;  /* 0x0000000116160824 */ /* 0x010fe200078e0217 */
[----:B------:R-:W-:-:S13]  /*1510*/  PLOP3.LUT P0, PT, P2, P5, PT, 0x80, 0x8 ;  /* 0x000000000008781c */ /* 0x000fda000170b070 */
[----:B------:R-:W1:Y:S01]  /*1520*/  @P0 LDC.64 R14, c[0x0][0x380] ;  /* 0x0000e000ff0e0b82 */ /* 0x000e620000000a00 */
[----:B------:R-:W-:-:S04]  /*1530*/  @P0 IMAD R21, R19, -0x3, R24 ;  /* 0xfffffffd13150824 */ /* 0x000fc800078e0218 */
[----:B-1----:R-:W-:-:S05]  /*1540*/  @P0 IMAD.WIDE.U32 R14, R21, 0x3, R14 ;  /* 0x00000003150e0825 */ /* 0x002fca00078e000e */
[----:B------:R-:W2:Y:S04]  /*1550*/  @P0 LDG.E.S8 R25, desc[UR6][R14.64+0x1] ;  /* 0x000001060e190981 */ /* 0x000ea8000c1e1300 */
[----:B------:R-:W3:Y:S04]  /*1560*/  @P0 LDG.E.S8 R21, desc[UR6][R14.64] ;  /* 0x000000060e150981 */ /* 0x000ee8000c1e1300 */
[----:B------:R-:W4:Y:S01]  /*1570*/  @P0 LDG.E.S8 R27, desc[UR6][R14.64+0x2] ;  /* 0x000002060e1b0981 */ /* 0x000f22000c1e1300 */
[----:B------:R-:W-:Y:S01]  /*1580*/  SHF.L.U32 R29, R6, 0x5, RZ ;  /* 0x00000005061d7819 */ /* 0x000fe200000006ff */
[----:B------:R-:W-:-:S03]  /*1590*/  IMAD R23, R3, 0x78, R12 ;  /* 0x0000007803177824 */ /* 0x000fc600078e020c */
[----:B------:R-:W-:Y:S01]  /*15a0*/  LOP3.LUT R26, R29, R0, RZ, 0xfc, !PT ;  /* 0x000000001d1a7212 */ /* 0x000fe200078efcff */
[----:B------:R-:W-:Y:S02]  /*15b0*/  @P0 VIADD R17, R17, 0x1 ;  /* 0x0000000111110836 */ /* 0x000fe40000000000 */
[----:B--2---:R-:W-:Y:S02]  /*15c0*/  @P0 IMAD.IADD R20, R20, 0x1, R25 ;  /* 0x0000000114140824 */ /* 0x004fe400078e0219 */
[----:B------:R-:W-:Y:S02]  /*15d0*/  VIADD R25, R23, 0x2 ;  /* 0x0000000217197836 */ /* 0x000fe40000000000 */
[----:B---3--:R-:W-:Y:S02]  /*15e0*/  @P0 IMAD.IADD R18, R18, 0x1, R21 ;  /* 0x0000000112120824 */ /* 0x008fe400078e0215 */
[----:B------:R-:W-:Y:S02]  /*15f0*/  IMAD R21, R3, 0x78, R26 ;  /* 0x0000007803157824 */ /* 0x000fe400078e021a */
[----:B----4-:R-:W-:Y:S01]  /*1600*/  @P0 IMAD.IADD R22, R22, 0x1, R27 ;  /* 0x0000000116160824 */ /* 0x010fe200078e021b */
[----:B0-----:R-:W-:-:S04]  /*1610*/  ISETP.GE.U32.AND P0, PT, R25, UR8, PT ;  /* 0x0000000819007c0c */ /* 0x001fc8000bf06070 */
[----:B------:R-:W-:-:S04]  /*1620*/  ISETP.GT.AND P0, PT, R21, 0x1, !P0 ;  /* 0x000000011500780c */ /* 0x000fc80004704270 */
[----:B------:R-:W-:-:S13]  /*1630*/  PLOP3.LUT P0, PT, P0, P5, PT, 0x80, 0x8 ;  /* 0x000000000008781c */ /* 0x000fda000070b070 */
[----:B------:R-:W0:Y:S01]  /*1640*/  @P0 LDC.64 R14, c[0x0][0x380] ;  /* 0x0000e000ff0e0b82 */ /* 0x000e220000000a00 */
[----:B------:R-:W-:-:S05]  /*1650*/  @P0 IADD3 R27, PT, PT, -R19, RZ, RZ ;  /* 0x000000ff131b0210 */ /* 0x000fca0007ffe1ff */
[----:B------:R-:W-:-:S04]  /*1660*/  @P0 IMAD R27, R27, 0x2, R24 ;  /* 0x000000021b1b0824 */ /* 0x000fc800078e0218 */
[----:B0-----:R-:W-:-:S05]  /*1670*/  @P0 IMAD.WIDE.U32 R26, R27, 0x3, R14 ;  /* 0x000000031b1a0825 */ /* 0x001fca00078e000e */
[----:B------:R-:W2:Y:S04]  /*1680*/  @P0 LDG.E.S8 R15, desc[UR6][R26.64] ;  /* 0x000000061a0f0981 */ /* 0x000ea8000c1e1300 */
[----:B------:R-:W3:Y:S04]  /*1690*/  @P0 LDG.E.S8 R25, desc[UR6][R26.64+0x1] ;  /* 0x000001061a190981 */ /* 0x000ee8000c1e1300 */
[----:B------:R-:W4:Y:S01]  /*16a0*/  @P0 LDG.E.S8 R29, desc[UR6][R26.64+0x2] ;  /* 0x000002061a1d0981 */ /* 0x000f22000c1e1300 */
[----:B------:R-:W-:Y:S01]  /*16b0*/  VIADD R14, R23, 0x3 ;  /* 0x00000003170e7836 */ /* 0x000fe20000000000 */
[----:B------:R-:W-:Y:S01]  /*16c0*/  @P0 IADD3 R17, PT, PT, R17, 0x1, RZ ;  /* 0x0000000111110810 */ /* 0x000fe20007ffe0ff */
[----:B--2---:R-:W-:-:S02]  /*16d0*/  @P0 IMAD.IADD R18, R18, 0x1, R15 ;  /* 0x0000000112120824 */ /* 0x004fc400078e020f */
[----:B---3--:R-:W-:Y:S02]  /*16e0*/  @P0 IMAD.IADD R20, R20, 0x1, R25 ;  /* 0x0000000114140824 */ /* 0x008fe400078e0219 */
[----:B----4-:R-:W-:Y:S01]  /*16f0*/  @P0 IMAD.IADD R22, R22, 0x1, R29 ;  /* 0x0000000116160824 */ /* 0x010fe200078e021d */
[----:B------:R-:W-:-:S04]  /*1700*/  ISETP.GE.U32.AND P0, PT, R14, UR8, PT ;  /* 0x000000080e007c0c */ /* 0x000fc8000bf06070 */
[----:B------:R-:W-:-:S04]  /*1710*/  ISETP.GT.AND P0, PT, R21, RZ, !P0 ;  /* 0x000000ff1500720c */ /* 0x000fc80004704270 */
[----:B------:R-:W-:-:S13]  /*1720*/  PLOP3.LUT P0, PT, P0, P5, PT, 0x80, 0x8 ;  /* 0x000000000008781c */ /* 0x000fda000070b070 */
[----:B------:R-:W0:Y:S01]  /*1730*/  @P0 LDC.64 R14, c[0x0][0x380] ;  /* 0x0000e000ff0e0b82 */ /* 0x000e220000000a00 */
[----:B------:R-:W-:-:S04]  /*1740*/  @P0 IMAD.IADD R29, R24, 0x1, -R19 ;  /* 0x00000001181d0824 */ /* 0x000fc800078e0a13 */
[----:B0-----:R-:W-:-:S05]  /*1750*/  @P0 IMAD.WIDE.U32 R28, R29, 0x3, R14 ;  /* 0x000000031d1c0825 */ /* 0x001fca00078e000e */
        /* <DEDUP_REMOVED lines=8> */
[----:B------:R-:W0:Y:S02]  /*17e0*/  @P0 LDC.64 R14, c[0x0][0x380] ;  /* 0x0000e000ff0e0b82 */ /* 0x000e240000000a00 */
[----:B0-----:R-:W-:-:S05]  /*17f0*/  @P0 IMAD.WIDE.U32 R26, R24, 0x3, R14 ;  /* 0x00000003181a0825 */ /* 0x001fca00078e000e */
[----:B------:R-:W2:Y:S04]  /*1800*/  @P0 LDG.E.S8 R15, desc[UR6][R26.64] ;  /* 0x000000061a0f0981 */ /* 0x000ea8000c1e1300 */
[----:B------:R-:W3:Y:S04]  /*1810*/  @P0 LDG.E.S8 R25, desc[UR6][R26.64+0x1] ;  /* 0x000001061a190981 */ /* 0x000ee8000c1e1300 */
[----:B------:R-:W4:Y:S01]  /*1820*/  @P0 LDG.E.S8 R14, desc[UR6][R26.64+0x2] ;  /* 0x000002061a0e0981 */ /* 0x000f22000c1e1300 */
[----:B------:R-:W-:Y:S01]  /*1830*/  @P0 VIADD R17, R17, 0x1 ;  /* 0x0000000111110836 */ /* 0x000fe20000000000 */
[----:B--2---:R-:W-:Y:S01]  /*1840*/  @P0 IADD3 R18, PT, PT, R18, R15, RZ ;  /* 0x0000000f12120210 */ /* 0x004fe20007ffe0ff */
[----:B------:R-:W-:-:S02]  /*1850*/  VIADD R15, R23, 0x5 ;  /* 0x00000005170f7836 */ /* 0x000fc40000000000 */
[----:B---3--:R-:W-:Y:S02]  /*1860*/  @P0 IMAD.IADD R20, R20, 0x1, R25 ;  /* 0x0000000114140824 */ /* 0x008fe400078e0219 */
[----:B----4-:R-:W-:Y:S01]  /*1870*/  @P0 IMAD.IADD R22, R22, 0x1, R14 ;  /* 0x0000000116160824 */ /* 0x010fe200078e020e */
[----:B------:R-:W-:-:S04]  /*1880*/  ISETP.GE.U32.AND P0, PT, R15, UR8, PT ;  /* 0x000000080f007c0c */ /* 0x000fc8000bf06070 */
[----:B------:R-:W-:-:S04]  /*1890*/  ISETP.GT.AND P0, PT, R21, -0x2, !P0 ;  /* 0xfffffffe1500780c */ /* 0x000fc80004704270 */
[----:B------:R-:W-:-:S13]  /*18a0*/  PLOP3.LUT P0, PT, P0, P5, PT, 0x80, 0x8 ;  /* 0x000000000008781c */ /* 0x000fda000070b070 */
[----:B------:R-:W0:Y:S01]  /*18b0*/  @P0 LDC.64 R14, c[0x0][0x380] ;  /* 0x0000e000ff0e0b82 */ /* 0x000e220000000a00 */
[----:B------:R-:W-:-:S04]  /*18c0*/  @P0 IMAD.IADD R25, R24, 0x1, R19 ;  /* 0x0000000118190824 */ /* 0x000fc800078e0213 */
[----:B0-----:R-:W-:-:S05]  /*18d0*/  @P0 IMAD.WIDE.U32 R14, R25, 0x3, R14 ;  /* 0x00000003190e0825 */ /* 0x001fca00078e000e */
[----:B------:R-:W2:Y:S04]  /*18e0*/  @P0 LDG.E.S8 R25, desc[UR6][R14.64] ;  /* 0x000000060e190981 */ /* 0x000ea8000c1e1300 */
[----:B------:R-:W3:Y:S04]  /*18f0*/  @P0 LDG.E.S8 R27, desc[UR6][R14.64+0x1] ;  /* 0x000001060e1b0981 */ /* 0x000ee8000c1e1300 */
[----:B------:R-:W4:Y:S01]  /*1900*/  @P0 LDG.E.S8 R29, desc[UR6][R14.64+0x2] ;  /* 0x000002060e1d0981 */ /* 0x000f22000c1e1300 */
[----:B------:R-:W-:Y:S01]  /*1910*/  @P0 VIADD R17, R17, 0x1 ;  /* 0x0000000111110836 */ /* 0x000fe20000000000 */
[----:B--2---:R-:W-:Y:S01]  /*1920*/  @P0 IADD3 R18, PT, PT, R18, R25, RZ ;  /* 0x0000001912120210 */ /* 0x004fe20007ffe0ff */
[----:B------:R-:W-:-:S02]  /*1930*/  VIADD R25, R23, 0x7 ;  /* 0x0000000717197836 */ /* 0x000fc40000000000 */
[----:B------:R-:W-:Y:S02]  /*1940*/  VIADD R23, R23, 0x8 ;  /* 0x0000000817177836 */ /* 0x000fe40000000000 */
[----:B---3--:R-:W-:Y:S01]  /*1950*/  @P0 IMAD.IADD R20, R20, 0x1, R27 ;  /* 0x0000000114140824 */ /* 0x008fe200078e021b */
[----:B------:R-:W-:Y:S01]  /*1960*/  ISETP.GE.U32.AND P6, PT, R25, UR8, PT ;  /* 0x0000000819007c0c */ /* 0x000fe2000bfc6070 */
[----:B----4-:R-:W-:Y:S01]  /*1970*/  @P0 IMAD.IADD R22, R22, 0x1, R29 ;  /* 0x0000000116160824 */ /* 0x010fe200078e021d */
[----:B------:R-:W-:Y:S02]  /*1980*/  ISETP.GE.U32.AND P0, PT, R23, UR8, PT ;  /* 0x0000000817007c0c */ /* 0x000fe4000bf06070 */
[C---:B------:R-:W-:Y:S02]  /*1990*/  ISETP.GT.AND P6, PT, R21.reuse, -0x4, !P6 ;  /* 0xfffffffc1500780c */ /* 0x040fe400077c4270 */
[----:B------:R-:W-:Y:S02]  /*19a0*/  ISETP.GT.AND P0, PT, R21, -0x5, !P0 ;  /* 0xfffffffb1500780c */ /* 0x000fe40004704270 */
[----:B------:R-:W-:-:S02]  /*19b0*/  PLOP3.LUT P6, PT, P6, P5, PT, 0x80, 0x8 ;  /* 0x000000000008781c */ /* 0x000fc400037cb070 */
[----:B------:R-:W-:Y:S02]  /*19c0*/  PLOP3.LUT P0, PT, P0, P5, PT, 0x80, 0x8 ;  /* 0x000000000008781c */ /* 0x000fe4000070b070 */
[----:B------:R-:W-:-:S09]  /*19d0*/  PLOP3.LUT P5, PT, P3, P5, PT, 0x80, 0x8 ;  /* 0x000000000008781c */ /* 0x000fd20001fab070 */
[----:B------:R-:W0:Y:S08]  /*19e0*/  @P6 LDC.64 R26, c[0x0][0x380] ;  /* 0x0000e000ff1a6b82 */ /* 0x000e300000000a00 */
[----:B------:R-:W1:Y:S01]  /*19f0*/  @P5 LDC.64 R14, c[0x0][0x380] ;  /* 0x0000e000ff0e5b82 */ /* 0x000e620000000a00 */
[----:B------:R-:W-:-:S05]  /*1a00*/  @P5 LEA R29, R19, R24, 0x1 ;  /* 0x00000018131d5211 */ /* 0x000fca00078e08ff */
[----:B-1----:R-:W-:-:S05]  /*1a10*/  @P5 IMAD.WIDE.U32 R28, R29, 0x3, R14 ;  /* 0x000000031d1c5825 */ /* 0x002fca00078e000e */
[----:B------:R-:W2:Y:S04]  /*1a20*/  @P5 LDG.E.S8 R15, desc[UR6][R28.64] ;  /* 0x000000061c0f5981 */ /* 0x000ea8000c1e1300 */
[----:B------:R-:W3:Y:S04]  /*1a30*/  @P5 LDG.E.S8 R21, desc[UR6][R28.64+0x1] ;  /* 0x000001061c155981 */ /* 0x000ee8000c1e1300 */
[----:B------:R-:W4:Y:S01]  /*1a40*/  @P5 LDG.E.S8 R23, desc[UR6][R28.64+0x2] ;  /* 0x000002061c175981 */ /* 0x000f22000c1e1300 */
[----:B--2---:R-:W-:Y:S02]  /*1a50*/  @P5 IMAD.IADD R18, R18, 0x1, R15 ;  /* 0x0000000112125824 */ /* 0x004fe400078e020f */
[----:B------:R-:W1:Y:S01]  /*1a60*/  @P0 LDC.64 R14, c[0x0][0x380] ;  /* 0x0000e000ff0e0b82 */ /* 0x000e620000000a00 */
[----:B---3--:R-:W-:-:S02]  /*1a70*/  @P5 IMAD.IADD R20, R20, 0x1, R21 ;  /* 0x0000000114145824 */ /* 0x008fc400078e0215 */
[C-C-:B------:R-:W-:Y:S02]  /*1a80*/  @P6 IMAD R21, R19.reuse, 0x3, R24.reuse ;  /* 0x0000000313156824 */ /* 0x140fe400078e0218 */
[----:B----4-:R-:W-:Y:S02]  /*1a90*/  @P5 IMAD.IADD R22, R22, 0x1, R23 ;  /* 0x0000000116165824 */ /* 0x010fe400078e0217 */
[----:B------:R-:W-:Y:S02]  /*1aa0*/  @P0 IMAD R23, R19, 0x4, R24 ;  /* 0x0000000413170824 */ /* 0x000fe400078e0218 */
[----:B0-----:R-:W-:-:S05]  /*1ab0*/  @P6 IMAD.WIDE.U32 R26, R21, 0x3, R26 ;  /* 0x00000003151a6825 */ /* 0x001fca00078e001a */
[----:B------:R-:W2:Y:S04]  /*1ac0*/  @P6 LDG.E.S8 R21, desc[UR6][R26.64] ;  /* 0x000000061a156981 */ /* 0x000ea8000c1e1300 */
[----:B------:R-:W3:Y:S01]  /*1ad0*/  @P6 LDG.E.S8 R25, desc[UR6][R26.64+0x2] ;  /* 0x000002061a196981 */ /* 0x000ee2000c1e1300 */
[----:B-1----:R-:W-:-:S03]  /*1ae0*/  @P0 IMAD.WIDE.U32 R14, R23, 0x3, R14 ;  /* 0x00000003170e0825 */ /* 0x002fc600078e000e */
[----:B------:R-:W4:Y:S04]  /*1af0*/  @P6 LDG.E.S8 R23, desc[UR6][R26.64+0x1] ;  /* 0x000001061a176981 */ /* 0x000f28000c1e1300 */
[----:B------:R-:W5:Y:S04]  /*1b00*/  @P0 LDG.E.S8 R29, desc[UR6][R14.64] ;  /* 0x000000060e1d0981 */ /* 0x000f68000c1e1300 */
[----:B------:R-:W5:Y:S04]  /*1b10*/  @P0 LDG.E.S8 R24, desc[UR6][R14.64+0x1] ;  /* 0x000001060e180981 */ /* 0x000f68000c1e1300 */
[----:B------:R-:W5:Y:S01]  /*1b20*/  @P0 LDG.E.S8 R28, desc[UR6][R14.64+0x2] ;  /* 0x000002060e1c0981 */ /* 0x000f62000c1e1300 */
[----:B------:R-:W-:Y:S01]  /*1b30*/  UIADD3 UR5, UPT, UPT, UR5, 0x1, URZ ;  /* 0x0000000105057890 */ /* 0x000fe2000fffe0ff */
[----:B------:R-:W-:-:S03]  /*1b40*/  @P5 VIADD R17, R17, 0x1 ;  /* 0x0000000111115836 */ /* 0x000fc60000000000 */
[----:B------:R-:W-:Y:S01]  /*1b50*/  UISETP.NE.AND UP1, UPT, UR5, 0x5, UPT ;  /* 0x000000050500788c */ /* 0x000fe2000bf25270 */
[----:B------:R-:W-:-:S04]  /*1b60*/  @P6 VIADD R17, R17, 0x1 ;  /* 0x0000000111116836 */ /* 0x000fc80000000000 */
[----:B------:R-:W-:Y:S01]  /*1b70*/  @P0 VIADD R17, R17, 0x1 ;  /* 0x0000000111110836 */ /* 0x000fe20000000000 */
[----:B--2---:R-:W-:Y:S01]  /*1b80*/  @P6 IADD3 R18, PT, PT, R18, R21, RZ ;  /* 0x0000001512126210 */ /* 0x004fe20007ffe0ff */
[----:B---3--:R-:W-:Y:S02]  /*1b90*/  @P6 IMAD.IADD R22, R22, 0x1, R25 ;  /* 0x0000000116166824 */ /* 0x008fe400078e0219 */
[----:B----4-:R-:W-:Y:S02]  /*1ba0*/  @P6 IMAD.IADD R20, R20, 0x1, R23 ;  /* 0x0000000114146824 */ /* 0x010fe400078e0217 */
[----:B-----5:R-:W-:Y:S02]  /*1bb0*/  @P0 IMAD.IADD R18, R18, 0x1, R29 ;  /* 0x0000000112120824 */ /* 0x020fe400078e021d */
[----:B------:R-:W-:Y:S01]  /*1bc0*/  @P0 IMAD.IADD R20, R20, 0x1, R24 ;  /* 0x0000000114140824 */ /* 0x000fe200078e0218 */
[----:B------:R-:W-:Y:S01]  /*1bd0*/  @P0 IADD3 R22, PT, PT, R22, R28, RZ ;  /* 0x0000001c16160210 */ /* 0x000fe20007ffe0ff */
[----:B------:R-:W-:Y:S06]  /*1be0*/  BRA.U UP1, `(.L_x_5) ;  /* 0xfffffff901007547 */ /* 0x000fec000b83ffff */
[----:B------:R-:W0:Y:S02]  /*1bf0*/  S2R R12, SR_TID.X ;  /* 0x00000000000c7919 */ /* 0x000e240000002100 */
[----:B0-----:R-:W-:-:S05]  /*1c00*/  LOP3.LUT R15, R12, 0x1f, RZ, 0xc0, !PT ;  /* 0x0000001f0c0f7812 */ /* 0x001fca00078ec0ff */
[----:B------:R-:W-:-:S04]  /*1c10*/  IMAD R15, R10, 0x20, R15 ;  /* 0x000000200a0f7824 */ /* 0x000fc800078e020f */
[----:B------:R-:W-:-:S05]  /*1c20*/  IMAD R12, R2, 0x78, R15 ;  /* 0x00000078020c7824 */ /* 0x000fca00078e020f */
[----:B------:R-:W-:-:S04]  /*1c30*/  ISETP.GE.U32.AND P0, PT, R12, R19, PT ;  /* 0x000000130c00720c */ /* 0x000fc80003f06070 */
[----:B------:R-:W-:-:S04]  /*1c40*/  ISETP.GT.AND P0, PT, R12, -0x1, !P0 ;  /* 0xffffffff0c00780c */ /* 0x000fc80004704270 */
[----:B------:R-:W-:-:S13]  /*1c50*/  PLOP3.LUT P0, PT, P1, P0, PT, 0x80, 0x8 ;  /* 0x000000000008781c */ /* 0x000fda0000f01070 */
[----:B------:R-:W-:Y:S05]  /*1c60*/  @!P0 BRA `(.L_x_4) ;  /* 0x0000000000e08947 */ /* 0x000fea0003800000 */
[-C--:B------:R-:W-:Y:S01]  /*1c70*/  IABS R19, R17.reuse ;  /* 0x0000001100137213 */ /* 0x080fe20000000000 */
[----:B------:R-:W-:Y:S01]  /*1c80*/  IMAD.IADD R15, R8, 0x1, R15 ;  /* 0x00000001080f7824 */ /* 0x000fe200078e020f */
[----:B------:R-:W-:Y:S02]  /*1c90*/  IABS R24, R18 ;  /* 0x0000001200187213 */ /* 0x000fe40000000000 */
[----:B------:R-:W0:Y:S01]  /*1ca0*/  I2F.RP R14, R19 ;  /* 0x00000013000e7306 */ /* 0x000e220000209400 */
[-C--:B------:R-:W-:Y:S02]  /*1cb0*/  IABS R16, R17.reuse ;  /* 0x0000001100107213 */ /* 0x080fe40000000000 */
[----:B------:R-:W-:Y:S02]  /*1cc0*/  IABS R25, R22 ;  /* 0x0000001600197213 */ /* 0x000fe40000000000 */
[----:B------:R-:W-:Y:S02]  /*1cd0*/  IADD3 R23, PT, PT, RZ, -R16, RZ ;  /* 0x80000010ff177210 */ /* 0x000fe40007ffe0ff */
[----:B------:R-:W-:-:S02]  /*1ce0*/  LOP3.LUT R18, R18, R17, RZ, 0x3c, !PT ;  /* 0x0000001112127212 */ /* 0x000fc400078e3cff */
[----:B------:R-:W-:Y:S01]  /*1cf0*/  LOP3.LUT R22, R22, R17, RZ, 0x3c, !PT ;  /* 0x0000001116167212 */ /* 0x000fe200078e3cff */
[----:B0-----:R-:W0:Y:S02]  /*1d00*/  MUFU.RCP R14, R14 ;  /* 0x0000000e000e7308 */ /* 0x001e240000001000 */
[----:B0-----:R-:W-:-:S06]  /*1d10*/  VIADD R13, R14, 0xffffffe ;  /* 0x0ffffffe0e0d7836 */ /* 0x001fcc0000000000 */
[----:B------:R-:W0:Y:S02]  /*1d20*/  F2I.FTZ.U32.TRUNC.NTZ R13, R13 ;  /* 0x0000000d000d7305 */ /* 0x000e24000021f000 */
[----:B0-----:R-:W-:-:S04]  /*1d30*/  IMAD.MOV R12, RZ, RZ, -R13 ;  /* 0x000000ffff0c7224 */ /* 0x001fc800078e0a0d */
[----:B------:R-:W-:Y:S02]  /*1d40*/  IMAD R21, R12, R19, RZ ;  /* 0x000000130c157224 */ /* 0x000fe400078e02ff */
[----:B------:R-:W-:-:S04]  /*1d50*/  IMAD.MOV.U32 R12, RZ, RZ, RZ ;  /* 0x000000ffff0c7224 */ /* 0x000fc800078e00ff */
[----:B------:R-:W-:Y:S01]  /*1d60*/  IMAD.HI.U32 R12, R13, R21, R12 ;  /* 0x000000150d0c7227 */ /* 0x000fe200078e000c */
[----:B------:R-:W-:Y:S02]  /*1d70*/  IABS R13, R20 ;  /* 0x00000014000d7213 */ /* 0x000fe40000000000 */
[----:B------:R-:W-:-:S03]  /*1d80*/  LOP3.LUT R20, R20, R17, RZ, 0x3c, !PT ;  /* 0x0000001114147212 */ /* 0x000fc600078e3cff */
[----:B------:R-:W-:-:S04]  /*1d90*/  IMAD.HI.U32 R21, R12, R24, RZ ;  /* 0x000000180c157227 */ /* 0x000fc800078e00ff */
[----:B------:R-:W-:Y:S02]  /*1da0*/  IMAD R24, R21, R23, R24 ;  /* 0x0000001715187224 */ /* 0x000fe400078e0218 */
[----:B------:R-:W-:-:S03]  /*1db0*/  IMAD.HI.U32 R16, R12, R13, RZ ;  /* 0x0000000d0c107227 */ /* 0x000fc600078e00ff */
[----:B------:R-:W-:Y:S01]  /*1dc0*/  ISETP.GT.U32.AND P0, PT, R19, R24, PT ;  /* 0x000000181300720c */ /* 0x000fe20003f04070 */
[----:B------:R-:W-:-:S04]  /*1dd0*/  IMAD.HI.U32 R14, R12, R25, RZ ;  /* 0x000000190c0e7227 */ /* 0x000fc800078e00ff */
[-C--:B------:R-:W-:Y:S02]  /*1de0*/  IMAD R26, R16, R23.reuse, R13 ;  /* 0x00000017101a7224 */ /* 0x080fe400078e020d */
[----:B------:R-:W-:-:S03]  /*1df0*/  IMAD R12, R14, R23, R25 ;  /* 0x000000170e0c7224 */ /* 0x000fc600078e0219 */
[----:B------:R-:W-:-:S03]  /*1e00*/  ISETP.GT.U32.AND P4, PT, R19, R26, PT ;  /* 0x0000001a1300720c */ /* 0x000fc60003f84070 */
[----:B------:R-:W-:Y:S02]  /*1e10*/  @!P0 IMAD.IADD R24, R24, 0x1, -R19 ;  /* 0x0000000118188824 */ /* 0x000fe400078e0a13 */
[----:B------:R-:W-:Y:S01]  /*1e20*/  @!P0 VIADD R21, R21, 0x1 ;  /* 0x0000000115158836 */ /* 0x000fe20000000000 */
[----:B------:R-:W-:Y:S02]  /*1e30*/  ISETP.GT.U32.AND P0, PT, R19, R12, PT ;  /* 0x0000000c1300720c */ /* 0x000fe40003f04070 */
[----:B------:R-:W-:-:S05]  /*1e40*/  ISETP.GE.U32.AND P5, PT, R24, R19, PT ;  /* 0x000000131800720c */ /* 0x000fca0003fa6070 */
[----:B------:R-:W-:Y:S01]  /*1e50*/  @!P4 IMAD.IADD R26, R26, 0x1, -R19 ;  /* 0x000000011a1ac824 */ /* 0x000fe200078e0a13 */
[----:B------:R-:W-:-:S05]  /*1e60*/  @!P4 IADD3 R16, PT, PT, R16, 0x1, RZ ;  /* 0x000000011010c810 */ /* 0x000fca0007ffe0ff */
[----:B------:R-:W-:Y:S02]  /*1e70*/  @!P0 IMAD.IADD R12, R12, 0x1, -R19 ;  /* 0x000000010c0c8824 */ /* 0x000fe400078e0a13 */
[----:B------:R-:W-:Y:S01]  /*1e80*/  @P5 VIADD R21, R21, 0x1 ;  /* 0x0000000115155836 */ /* 0x000fe20000000000 */
[-C--:B------:R-:W-:Y:S01]  /*1e90*/  ISETP.GE.U32.AND P5, PT, R26, R19.reuse, PT ;  /* 0x000000131a00720c */ /* 0x080fe20003fa6070 */
[----:B------:R-:W-:Y:S01]  /*1ea0*/  @!P0 VIADD R14, R14, 0x1 ;  /* 0x000000010e0e8836 */ /* 0x000fe20000000000 */
[----:B------:R-:W-:Y:S02]  /*1eb0*/  ISETP.GE.U32.AND P4, PT, R12, R19, PT ;  /* 0x000000130c00720c */ /* 0x000fe40003f86070 */
[----:B------:R-:W0:Y:S01]  /*1ec0*/  LDC.64 R12, c[0x0][0x388] ;  /* 0x0000e200ff0c7b82 */ /* 0x000e220000000a00 */
[----:B------:R-:W-:-:S08]  /*1ed0*/  ISETP.GE.AND P0, PT, R20, RZ, PT ;  /* 0x000000ff1400720c */ /* 0x000fd00003f06270 */
[----:B------:R-:W-:Y:S01]  /*1ee0*/  @P5 VIADD R16, R16, 0x1 ;  /* 0x0000000110105836 */ /* 0x000fe20000000000 */
[----:B------:R-:W-:Y:S01]  /*1ef0*/  ISETP.GE.AND P5, PT, R18, RZ, PT ;  /* 0x000000ff1200720c */ /* 0x000fe20003fa6270 */
[----:B------:R-:W-:Y:S01]  /*1f00*/  @P4 VIADD R14, R14, 0x1 ;  /* 0x000000010e0e4836 */ /* 0x000fe20000000000 */
[----:B------:R-:W-:Y:S02]  /*1f10*/  ISETP.GE.AND P4, PT, R22, RZ, PT ;  /* 0x000000ff1600720c */ /* 0x000fe40003f86270 */
[----:B------:R-:W-:Y:S02]  /*1f20*/  @!P0 IMAD.MOV R16, RZ, RZ, -R16 ;  /* 0x000000ffff108224 */ /* 0x000fe400078e0a10 */
[----:B------:R-:W-:Y:S01]  /*1f30*/  IMAD.MOV.U32 R19, RZ, RZ, R14 ;  /* 0x000000ffff137224 */ /* 0x000fe200078e000e */
[----:B------:R-:W-:-:S06]  /*1f40*/  LOP3.LUT R14, RZ, R17, RZ, 0x33, !PT ;  /* 0x00000011ff0e7212 */ /* 0x000fcc00078e33ff */
[----:B------:R-:W-:Y:S01]  /*1f50*/  @!P5 IADD3 R21, PT, PT, -R21, RZ, RZ ;  /* 0x000000ff1515d210 */ /* 0x000fe20007ffe1ff */
[----:B0-----:R-:W-:Y:S01]  /*1f60*/  IMAD.WIDE R12, R15, 0x3, R12 ;  /* 0x000000030f0c7825 */ /* 0x001fe200078e020c */
[----:B------:R-:W-:-:S03]  /*1f70*/  ISETP.NE.AND P5, PT, R17, RZ, PT ;  /* 0x000000ff1100720c */ /* 0x000fc60003fa5270 */
[----:B------:R-:W-:Y:S01]  /*1f80*/  @!P4 IMAD.MOV R19, RZ, RZ, -R19 ;  /* 0x000000ffff13c224 */ /* 0x000fe200078e0a13 */
[C---:B------:R-:W-:Y:S02]  /*1f90*/  SEL R21, R14.reuse, R21, !P5 ;  /* 0x000000150e157207 */ /* 0x040fe40006800000 */
[C---:B------:R-:W-:Y:S02]  /*1fa0*/  SEL R15, R14.reuse, R16, !P5 ;  /* 0x000000100e0f7207 */ /* 0x040fe40006800000 */
[----:B------:R-:W-:Y:S01]  /*1fb0*/  SEL R19, R14, R19, !P5 ;  /* 0x000000130e137207 */ /* 0x000fe20006800000 */
[----:B------:R1:W-:Y:S04]  /*1fc0*/  STG.E.U8 desc[UR6][R12.64], R21 ;  /* 0x000000150c007986 */ /* 0x0003e8000c101106 */
[----:B------:R1:W-:Y:S04]  /*1fd0*/  STG.E.U8 desc[UR6][R12.64+0x1], R15 ;  /* 0x0000010f0c007986 */ /* 0x0003e8000c101106 */
[----:B------:R1:W-:Y:S02]  /*1fe0*/  STG.E.U8 desc[UR6][R12.64+0x2], R19 ;  /* 0x000002130c007986 */ /* 0x0003e4000c101106 */
.L_x_4:
[----:B------:R-:W-:Y:S05]  /*1ff0*/  BSYNC.RECONVERGENT B0 ;  /* 0x0000000000007941 */ /* 0x000fea0003800200 */
.L_x_3:
[----:B------:R-:W-:-:S05]  /*2000*/  VIADD R10, R10, 0x1 ;  /* 0x000000010a0a7836 */ /* 0x000fca0000000000 */
[----:B------:R-:W-:-:S13]  /*2010*/  ISETP.NE.AND P0, PT, R10, 0x4, PT ;  /* 0x000000040a00780c */ /* 0x000fda0003f05270 */
[----:B------:R-:W-:Y:S05]  /*2020*/  @P0 BRA `(.L_x_6) ;  /* 0xffffffec00500947 */ /* 0x000fea000383ffff */
[----:B------:R-:W-:-:S05]  /*2030*/  VIADD R6, R6, 0x1 ;  /* 0x0000000106067836 */ /* 0x000fca0000000000 */
[----:B------:R-:W-:-:S13]  /*2040*/  ISETP.NE.AND P0, PT, R6, 0x4, PT ;  /* 0x000000040600780c */ /* 0x000fda0003f05270 */
[----:B------:R-:W-:Y:S05]  /*2050*/  @P0 BRA `(.L_x_7) ;  /* 0xffffffe800e40947 */ /* 0x000fea000383ffff */
[----:B------:R-:W-:Y:S06]  /*2060*/  BAR.SYNC.DEFER_BLOCKING 0x0 ;  /* 0x0000000000007b1d */ /* 0x000fec0000010000 */
[----:B------:R-:W-:Y:S05]  /*2070*/  BRA.U UP0, `(.L_x_8) ;  /* 0xffffffdd00f87547 */ /* 0x000fea000b83ffff */
[----:B------:R-:W-:Y:S05]  /*2080*/  EXIT ;  /* 0x000000000000794d */ /* 0x000fea0003800000 */
.L_x_9:
[----:B------:R-:W-:-:S00]  /*2090*/  BRA `(.L_x_9) ;  /* 0xfffffffc00fc7947 */ /* 0x000fc0000383ffff */
[----:B------:R-:W-:-:S00]  /*20a0*/  NOP ;  /* 0x0000000000007918 */ /* 0x000fc00000000000 */
        /* <DEDUP_REMOVED lines=13> */
.L_x_16:


//--------------------- .text._Z22imageFilterKernelPartBP5char3S0_jjii --------------------------
	.section	.text._Z22imageFilterKernelPartBP5char3S0_jjii,"ax",@progbits
	.align	128
        .global         _Z22imageFilterKernelPartBP5char3S0_jjii
        .type           _Z22imageFilterKernelPartBP5char3S0_jjii,@function
        .size           _Z22imageFilterKernelPartBP5char3S0_jjii,(.L_x_17 - _Z22imageFilterKernelPartBP5char3S0_jjii)
        .other          _Z22imageFilterKernelPartBP5char3S0_jjii,@"STO_CUDA_ENTRY STV_DEFAULT"
_Z22imageFilterKernelPartBP5char3S0_jjii:
.text._Z22imageFilterKernelPartBP5char3S0_jjii:
[----:B------:R-:W-:Y:S08]  /*0000*/  LDC R1, c[0x0][0x37c] ;  /* 0x0000df00ff017b82 */ /* 0x000ff00000000800 */
[----:B------:R-:W0:Y:S08]  /*0010*/  LDC R0, c[0x0][0x398] ;  /* 0x0000e600ff007b82 */ /* 0x000e300000000800 */
[----:B------:R-:W1:Y:S01]  /*0020*/  S2UR UR4, SR_CTAID.X ;  /* 0x00000000000479c3 */ /* 0x000e620000002500 */
[----:B0-----:R-:W-:-:S13]  /*0030*/  ISETP.GE.AND P0, PT, R0, 0x1, PT ;  /* 0x000000010000780c */ /* 0x001fda0003f06270 */
[----:B-1----:R-:W-:Y:S05]  /*0040*/  @!P0 EXIT ;  /* 0x000000000000894d */ /* 0x002fea0003800000 */
[----:B------:R-:W0:Y:S01]  /*0050*/  S2R R0, SR_TID.X ;  /* 0x0000000000007919 */ /* 0x000e220000002100 */
[----:B------:R-:W1:Y:S01]  /*0060*/  LDCU UR5, c[0x0][0x360] ;  /* 0x00006c00ff0577ac */ /* 0x000e620008000800 */
[----:B------:R-:W0:Y:S01]  /*0070*/  LDC R3, c[0x0][0x390] ;  /* 0x0000e400ff037b82 */ /* 0x000e220000000800 */
[----:B------:R-:W2:Y:S01]  /*0080*/  LDCU.64 UR6, c[0x0][0x380] ;  /* 0x00007000ff0677ac */ /* 0x000ea20008000a00 */
[----:B------:R-:W3:Y:S01]  /*0090*/  LDCU.64 UR8, c[0x0][0x358] ;  /* 0x00006b00ff0877ac */ /* 0x000ee20008000a00 */
[----:B-1----:R-:W-:Y:S02]  /*00a0*/  UIMAD UR4, UR4, UR5, URZ ;  /* 0x00000005040472a4 */ /* 0x002fe4000f8e02ff */
[----:B--2---:R-:W-:Y:S02]  /*00b0*/  UIADD3 UR10, UP0, UPT, UR6, 0x1, URZ ;  /* 0x00000001060a7890 */ /* 0x004fe4000ff1e0ff */
[----:B------:R-:W-:Y:S02]  /*00c0*/  UIADD3 UR5, UP1, UPT, UR6, 0x2, URZ ;  /* 0x0000000206057890 */ /* 0x000fe4000ff3e0ff */
[----:B------:R-:W-:-:S02]  /*00d0*/  UIADD3.X UR11, UPT, UPT, URZ, UR7, URZ, UP0, !UPT ;  /* 0x00000007ff0b7290 */ /* 0x000fc400087fe4ff */
[----:B------:R-:W-:Y:S01]  /*00e0*/  UIADD3.X UR6, UPT, UPT, URZ, UR7, URZ, UP1, !UPT ;  /* 0x00000007ff067290 */ /* 0x000fe20008ffe4ff */
[----:B------:R-:W-:Y:S01]  /*00f0*/  IMAD.U32 R12, RZ, RZ, UR10 ;  /* 0x0000000aff0c7e24 */ /* 0x000fe2000f8e00ff */
[----:B------:R-:W-:Y:S02]  /*0100*/  MOV R14, UR5 ;  /* 0x00000005000e7c02 */ /* 0x000fe40008000f00 */
[----:B0-----:R-:W-:Y:S01]  /*0110*/  IADD3 R2, PT, PT, R3, UR4, R0 ;  /* 0x0000000403027c10 */ /* 0x001fe2000fffe000 */
[----:B------:R-:W-:Y:S01]  /*0120*/  IMAD.U32 R13, RZ, RZ, UR11 ;  /* 0x0000000bff0d7e24 */ /* 0x000fe2000f8e00ff */
[----:B------:R-:W-:Y:S01]  /*0130*/  MOV R15, UR6 ;  /* 0x00000006000f7c02 */ /* 0x000fe20008000f00 */
[----:B------:R-:W-:Y:S01]  /*0140*/  VIADD R0, R0, UR4 ;  /* 0x0000000400007c36 */ /* 0x000fe20008000000 */
[----:B------:R-:W-:Y:S01]  /*0150*/  UMOV UR4, URZ ;  /* 0x000000ff00047c82 */ /* 0x000fe20008000000 */
[----:B---3--:R-:W-:-:S07]  /*0160*/  VIADD R2, R2, 0xfffffffc ;  /* 0xfffffffc02027836 */ /* 0x008fce0000000000 */
.L_x_11:
[----:B0-----:R-:W0:Y:S01]  /*0170*/  LDCU.64 UR6, c[0x0][0x390] ;  /* 0x00007200ff0677ac */ /* 0x001e220008000a00 */
[----:B------:R-:W1:Y:S01]  /*0180*/  LDC R17, c[0x0][0x39c] ;  /* 0x0000e700ff117b82 */ /* 0x000e620000000800 */
[----:B------:R-:W-:Y:S01]  /*0190*/  IMAD.MOV.U32 R9, RZ, RZ, RZ ;  /* 0x000000ffff097224 */ /* 0x000fe200078e00ff */
[----:B------:R-:W-:-:S06]  /*01a0*/  UMOV UR5, URZ ;  /* 0x000000ff00057c82 */ /* 0x000fcc0008000000 */
[----:B------:R-:W2:Y:S01]  /*01b0*/  LDC R11, c[0x0][0x390] ;  /* 0x0000e400ff0b7b82 */ /* 0x000ea20000000800 */
[----:B0-----:R-:W0:Y:S01]  /*01c0*/  I2F.U32.RP R3, UR6 ;  /* 0x0000000600037d06 */ /* 0x001e220008209000 */
[----:B------:R-:W-:Y:S01]  /*01d0*/  ISETP.NE.U32.AND P2, PT, RZ, UR6, PT ;  /* 0x00000006ff007c0c */ /* 0x000fe2000bf45070 */
[----:B-1----:R-:W-:-:S06]  /*01e0*/  IMAD R6, R17, UR4, R0 ;  /* 0x0000000411067c24 */ /* 0x002fcc000f8e0200 */
[----:B0-----:R-:W0:Y:S01]  /*01f0*/  MUFU.RCP R3, R3 ;  /* 0x0000000300037308 */ /* 0x001e220000001000 */
[----:B--2---:R-:W-:Y:S02]  /*0200*/  IMAD.MOV R21, RZ, RZ, -R11 ;  /* 0x000000ffff157224 */ /* 0x004fe400078e0a0b */
[----:B0-----:R-:W-:-:S05]  /*0210*/  VIADD R4, R3, 0xffffffe ;  /* 0x0ffffffe03047836 */ /* 0x001fca0000000000 */
[----:B------:R0:W1:Y:S02]  /*0220*/  F2I.FTZ.U32.TRUNC.NTZ R5, R4 ;  /* 0x0000000400057305 */ /* 0x000064000021f000 */
[----:B0-----:R-:W-:Y:S02]  /*0230*/  HFMA2 R4, -RZ, RZ, 0, 0 ;  /* 0x00000000ff047431 */ /* 0x001fe400000001ff */
[----:B-1----:R-:W-:-:S04]  /*0240*/  IMAD.MOV R7, RZ, RZ, -R5 ;  /* 0x000000ffff077224 */ /* 0x002fc800078e0a05 */
[----:B------:R-:W-:-:S04]  /*0250*/  IMAD R7, R7, UR6, RZ ;  /* 0x0000000607077c24 */ /* 0x000fc8000f8e02ff */
[----:B------:R-:W-:-:S06]  /*0260*/  IMAD.HI.U32 R5, R5, R7, R4 ;  /* 0x0000000705057227 */ /* 0x000fcc00078e0004 */
[----:B------:R-:W-:-:S04]  /*0270*/  IMAD.HI.U32 R5, R5, R6, RZ ;  /* 0x0000000605057227 */ /* 0x000fc800078e00ff */
[----:B------:R-:W-:-:S04]  /*0280*/  IMAD.MOV R3, RZ, RZ, -R5 ;  /* 0x000000ffff037224 */ /* 0x000fc800078e0a05 */
[----:B------:R-:W-:-:S05]  /*0290*/  IMAD R3, R3, UR6, R6 ;  /* 0x0000000603037c24 */ /* 0x000fca000f8e0206 */
[----:B------:R-:W-:-:S13]  /*02a0*/  ISETP.GE.U32.AND P0, PT, R3, UR6, PT ;  /* 0x0000000603007c0c */ /* 0x000fda000bf06070 */
[----:B------:R-:W-:Y:S01]  /*02b0*/  @P0 VIADD R3, R3, -UR6 ;  /* 0x8000000603030c36 */ /* 0x000fe20008000000 */
[----:B------:R-:W-:-:S04]  /*02c0*/  @P0 IADD3 R5, PT, PT, R5, 0x1, RZ ;  /* 0x0000000105050810 */ /* 0x000fc80007ffe0ff */
[----:B------:R-:W-:-:S13]  /*02d0*/  ISETP.GE.U32.AND P1, PT, R3, UR6, PT ;  /* 0x0000000603007c0c */ /* 0x000fda000bf26070 */
[----:B------:R-:W-:Y:S01]  /*02e0*/  @P1 VIADD R5, R5, 0x1 ;  /* 0x0000000105051836 */ /* 0x000fe20000000000 */
[----:B------:R-:W-:-:S04]  /*02f0*/  @!P2 LOP3.LUT R5, RZ, UR6, RZ, 0x33, !PT ;  /* 0x00000006ff05ac12 */ /* 0x000fc8000f8e33ff */
[C---:B------:R-:W-:Y:S01]  /*0300*/  IADD3 R4, PT, PT, R5.reuse, -0x4, RZ ;  /* 0xfffffffc05047810 */ /* 0x040fe20007ffe0ff */
[----:B------:R-:W-:Y:S01]  /*0310*/  IMAD.MOV R3, RZ, RZ, -R5 ;  /* 0x000000ffff037224 */ /* 0x000fe200078e0a05 */
[C---:B------:R-:W-:Y:S01]  /*0320*/  ISETP.GE.U32.AND P0, PT, R5.reuse, UR7, PT ;  /* 0x0000000705007c0c */ /* 0x040fe2000bf06070 */
[C---:B------:R-:W-:Y:S01]  /*0330*/  VIADD R8, R5.reuse, 0x2 ;  /* 0x0000000205087836 */ /* 0x040fe20000000000 */
[----:B------:R-:W-:Y:S01]  /*0340*/  ISETP.GE.U32.AND P6, PT, R4, UR7, PT ;  /* 0x0000000704007c0c */ /* 0x000fe2000bfc6070 */
[C---:B------:R-:W-:Y:S01]  /*0350*/  VIADD R4, R5.reuse, 0xfffffffe ;  /* 0xfffffffe05047836 */ /* 0x040fe20000000000 */
[----:B------:R-:W-:Y:S01]  /*0360*/  ISETP.GT.AND P0, PT, R5, -0x1, !P0 ;  /* 0xffffffff0500780c */ /* 0x000fe20004704270 */
[----:B------:R-:W-:Y:S01]  /*0370*/  IMAD R3, R3, UR6, R6 ;  /* 0x0000000603037c24 */ /* 0x000fe2000f8e0206 */
[C---:B------:R-:W-:Y:S01]  /*0380*/  IADD3 R6, PT, PT, R5.reuse, -0x1, RZ ;  /* 0xffffffff05067810 */ /* 0x040fe20007ffe0ff */
[C---:B------:R-:W-:Y:S01]  /*0390*/  VIADD R7, R5.reuse, 0xfffffffd ;  /* 0xfffffffd05077836 */ /* 0x040fe20000000000 */
[----:B------:R-:W-:Y:S01]  /*03a0*/  ISETP.GE.U32.AND P4, PT, R4, UR7, PT ;  /* 0x0000000704007c0c */ /* 0x000fe2000bf86070 */
[----:B------:R-:W-:Y:S01]  /*03b0*/  UMOV UR6, 0xfffffffc ;  /* 0xfffffffc00067882 */ /* 0x000fe20000000000 */
[----:B------:R-:W-:Y:S01]  /*03c0*/  ISETP.GE.U32.AND P3, PT, R6, UR7, PT ;  /* 0x0000000706007c0c */ /* 0x000fe2000bf66070 */
[----:B------:R-:W-:Y:S01]  /*03d0*/  VIADD R6, R5, 0x4 ;  /* 0x0000000405067836 */ /* 0x000fe20000000000 */
[----:B------:R-:W-:Y:S01]  /*03e0*/  ISETP.GE.U32.AND P2, PT, R8, UR7, PT ;  /* 0x0000000708007c0c */ /* 0x000fe2000bf46070 */
[----:B------:R-:W-:Y:S01]  /*03f0*/  VIADD R8, R0, 0xfffffffc ;  /* 0xfffffffc00087836 */ /* 0x000fe20000000000 */
[----:B------:R-:W-:Y:S01]  /*0400*/  ISETP.GE.U32.AND P5, PT, R7, UR7, PT ;  /* 0x0000000707007c0c */ /* 0x000fe2000bfa6070 */
[C---:B------:R-:W-:Y:S01]  /*0410*/  VIADD R7, R5.reuse, 0x1 ;  /* 0x0000000105077836 */ /* 0x040fe20000000000 */
[----:B------:R-:W-:Y:S01]  /*0420*/  ISETP.GT.AND P4, PT, R5, 0x1, !P4 ;  /* 0x000000010500780c */ /* 0x000fe20006784270 */
[--C-:B------:R-:W-:Y:S01]  /*0430*/  IMAD R28, R11, 0x2, R8.reuse ;  /* 0x000000020b1c7824 */ /* 0x100fe200078e0208 */
[----:B------:R-:W-:Y:S01]  /*0440*/  ISETP.GT.AND P3, PT, R5, RZ, !P3 ;  /* 0x000000ff0500720c */ /* 0x000fe20005f64270 */
[--C-:B------:R-:W-:Y:S01]  /*0450*/  IMAD R19, R11, 0x3, R8.reuse ;  /* 0x000000030b137824 */ /* 0x100fe200078e0208 */
[----:B------:R-:W-:Y:S01]  /*0460*/  IADD3 R4, PT, PT, R5, 0x3, RZ ;  /* 0x0000000305047810 */ /* 0x000fe20007ffe0ff */
[----:B------:R-:W-:Y:S01]  /*0470*/  IMAD R18, R21, 0x3, R8 ;  /* 0x0000000315127824 */ /* 0x000fe200078e0208 */
[----:B------:R-:W-:Y:S01]  /*0480*/  P2R R26, PR, RZ, 0x10 ;  /* 0x00000010ff1a7803 */ /* 0x000fe20000000000 */
[C---:B------:R-:W-:Y:S01]  /*0490*/  IMAD R27, R17.reuse, UR4, R28 ;  /* 0x00000004111b7c24 */ /* 0x040fe2000f8e021c */
[----:B------:R-:W-:Y:S01]  /*04a0*/  P2R R20, PR, RZ, 0x8 ;  /* 0x00000008ff147803 */ /* 0x000fe20000000000 */
[----:B------:R-:W-:Y:S01]  /*04b0*/  IMAD R25, R17, UR4, R18 ;  /* 0x0000000411197c24 */ /* 0x000fe2000f8e0212 */
[----:B------:R-:W-:Y:S01]  /*04c0*/  ISETP.GE.U32.AND P4, PT, R6, UR7, PT ;  /* 0x0000000706007c0c */ /* 0x000fe2000bf86070 */
[--C-:B------:R-:W-:Y:S01]  /*04d0*/  IMAD R6, R21, 0x4, R8.reuse ;  /* 0x0000000415067824 */ /* 0x100fe200078e0208 */
[----:B------:R-:W-:Y:S01]  /*04e0*/  IADD3 R10, PT, PT, R8, -R11, RZ ;  /* 0x8000000b080a7210 */ /* 0x000fe20007ffe0ff */
[----:B------:R-:W-:Y:S01]  /*04f0*/  IMAD R11, R11, 0x4, R8 ;  /* 0x000000040b0b7824 */ /* 0x000fe200078e0208 */
[----:B------:R-:W-:Y:S01]  /*0500*/  ISETP.GE.U32.AND P1, PT, R7, UR7, PT ;  /* 0x0000000707007c0c */ /* 0x000fe2000bf26070 */
[C---:B------:R-:W-:Y:S01]  /*0510*/  IMAD R29, R17.reuse, UR4, R6 ;  /* 0x00000004111d7c24 */ /* 0x040fe2000f8e0206 */
[----:B------:R-:W-:Y:S01]  /*0520*/  ISETP.GE.U32.AND P3, PT, R4, UR7, PT ;  /* 0x0000000704007c0c */ /* 0x000fe2000bf66070 */
[----:B------:R-:W-:Y:S01]  /*0530*/  IMAD R23, R17, UR4, R10 ;  /* 0x0000000411177c24 */ /* 0x000fe2000f8e020a */
[----:B------:R-:W-:Y:S01]  /*0540*/  LEA R16, R21, R8, 0x1 ;  /* 0x0000000815107211 */ /* 0x000fe200078e08ff */
[----:B------:R-:W-:Y:S01]  /*0550*/  IMAD R8, R17, UR4, R8 ;  /* 0x0000000411087c24 */ /* 0x000fe2000f8e0208 */
[----:B------:R-:W-:Y:S01]  /*0560*/  ISETP.GT.AND P6, PT, R5, 0x3, !P6 ;  /* 0x000000030500780c */ /* 0x000fe200077c4270 */
[----:B------:R-:W-:Y:S01]  /*0570*/  IMAD R10, R17, UR4, R19 ;  /* 0x00000004110a7c24 */ /* 0x000fe2000f8e0213 */
[----:B------:R-:W-:Y:S01]  /*0580*/  ISETP.GT.AND P5, PT, R5, 0x2, !P5 ;  /* 0x000000020500780c */ /* 0x000fe20006fa4270 */
[----:B------:R-:W-:Y:S01]  /*0590*/  IMAD R11, R17, UR4, R11 ;  /* 0x00000004110b7c24 */ /* 0x000fe2000f8e020b */
[----:B------:R-:W-:Y:S01]  /*05a0*/  ISETP.GT.AND P1, PT, R5, -0x2, !P1 ;  /* 0xfffffffe0500780c */ /* 0x000fe20004f24270 */
[----:B------:R-:W-:Y:S01]  /*05b0*/  IMAD R21, R17, UR4, R16 ;  /* 0x0000000411157c24 */ /* 0x000fe2000f8e0210 */
[----:B------:R-:W-:Y:S01]  /*05c0*/  ISETP.GT.AND P2, PT, R5, -0x3, !P2 ;  /* 0xfffffffd0500780c */ /* 0x000fe20005744270 */
[----:B------:R-:W-:Y:S01]  /*05d0*/  IMAD R6, R17, UR4, R2 ;  /* 0x0000000411067c24 */ /* 0x000fe2000f8e0202 */
[C---:B------:R-:W-:Y:S01]  /*05e0*/  ISETP.GT.AND P3, PT, R5.reuse, -0x4, !P3 ;  /* 0xfffffffc0500780c */ /* 0x040fe20005f64270 */
[----:B------:R-:W0:Y:S01]  /*05f0*/  LDCU UR7, c[0x0][0x390] ;  /* 0x00007200ff0777ac */ /* 0x000e220008000800 */
[----:B------:R-:W-:-:S02]  /*0600*/  ISETP.GT.AND P4, PT, R5, -0x5, !P4 ;  /* 0xfffffffb0500780c */ /* 0x000fc40006784270 */
[----:B------:R-:W-:Y:S02]  /*0610*/  CS2R R4, SRZ ;  /* 0x0000000000047805 */ /* 0x000fe4000001ff00 */
[----:B------:R-:W-:Y:S02]  /*0620*/  P2R R22, PR, RZ, 0x40 ;  /* 0x00000040ff167803 */ /* 0x000fe40000000000 */
[----:B------:R-:W-:Y:S02]  /*0630*/  P2R R24, PR, RZ, 0x20 ;  /* 0x00000020ff187803 */ /* 0x000fe40000000000 */
[----:B------:R-:W-:-:S07]  /*0640*/  MOV R7, RZ ;  /* 0x000000ff00077202 */ /* 0x000fce0000000f00 */
.L_x_10:
[----:B------:R-:W-:Y:S01]  /*0650*/  VIADD R16, R3, UR6 ;  /* 0x0000000603107c36 */ /* 0x000fe20008000000 */
[----:B------:R-:W-:-:S04]  /*0660*/  ISETP.NE.AND P6, PT, R22, RZ, PT ;  /* 0x000000ff1600720c */ /* 0x000fc80003fc5270 */
[----:B0-----:R-:W-:-:S04]  /*0670*/  ISETP.GE.U32.AND P5, PT, R16, UR7, PT ;  /* 0x0000000710007c0c */ /* 0x001fc8000bfa6070 */
[----:B------:R-:W-:-:S04]  /*0680*/  ISETP.GT.AND P5, PT, R16, -0x1, !P5 ;  /* 0xffffffff1000780c */ /* 0x000fc80006fa4270 */
[----:B------:R-:W-:-:S13]  /*0690*/  PLOP3.LUT P6, PT, P5, P6, PT, 0x80, 0x8 ;  /* 0x000000000008781c */ /* 0x000fda0002fcd070 */
[----:B------:R-:W-:-:S05]  /*06a0*/  @P6 IMAD.WIDE R18, R29, 0x3, R14 ;  /* 0x000000031d126825 */ /* 0x000fca00078e020e */
[----:B------:R-:W2:Y:S04]  /*06b0*/  @P6 LDG.E.S8 R16, desc[UR8][R18.64+-0x2] ;  /* 0xfffffe0812106981 */ /* 0x000ea8000c1e1300 */
[----:B------:R-:W3:Y:S04]  /*06c0*/  @P6 LDG.E.S8 R28, desc[UR8][R18.64+-0x1] ;  /* 0xffffff08121c6981 */ /* 0x000ee8000c1e1300 */
[----:B------:R-:W4:Y:S01]  /*06d0*/  @P6 LDG.E.S8 R17, desc[UR8][R18.64] ;  /* 0x0000000812116981 */ /* 0x000f22000c1e1300 */
[----:B------:R-:W-:Y:S02]  /*06e0*/  @P6 IADD3 R4, PT, PT, R4, 0x1, RZ ;  /* 0x0000000104046810 */ /* 0x000fe40007ffe0ff */
[----:B--2---:R-:W-:Y:S01]  /*06f0*/  @P6 IADD3 R5, PT, PT, R5, R16, RZ ;  /* 0x0000001005056210 */ /* 0x004fe20007ffe0ff */
[----:B---3--:R-:W-:-:S02]  /*0700*/  @P6 IMAD.IADD R7, R7, 0x1, R28 ;  /* 0x0000000107076824 */ /* 0x008fc400078e021c */
[----:B----4-:R-:W-:Y:S01]  /*0710*/  @P6 IMAD.IADD R9, R9, 0x1, R17 ;  /* 0x0000000109096824 */ /* 0x010fe200078e0211 */
[----:B------:R-:W-:-:S04]  /*0720*/  ISETP.NE.AND P6, PT, R24, RZ, PT ;  /* 0x000000ff1800720c */ /* 0x000fc80003fc5270 */
[----:B------:R-:W-:-:S13]  /*0730*/  PLOP3.LUT P6, PT, P5, P6, PT, 0x80, 0x8 ;  /* 0x000000000008781c */ /* 0x000fda0002fcd070 */
[----:B------:R-:W-:-:S05]  /*0740*/  @P6 IMAD.WIDE R16, R25, 0x3, R12 ;  /* 0x0000000319106825 */ /* 0x000fca00078e020c */
[----:B------:R-:W2:Y:S04]  /*0750*/  @P6 LDG.E.S8 R28, desc[UR8][R16.64+-0x1] ;  /* 0xffffff08101c6981 */ /* 0x000ea8000c1e1300 */
[----:B------:R-:W3:Y:S04]  /*0760*/  @P6 LDG.E.S8 R18, desc[UR8][R16.64] ;  /* 0x0000000810126981 */ /* 0x000ee8000c1e1300 */
[----:B------:R-:W4:Y:S01]  /*0770*/  @P6 LDG.E.S8 R16, desc[UR8][R16.64+0x1] ;  /* 0x0000010810106981 */ /* 0x000f22000c1e1300 */
[----:B------:R-:W-:Y:S02]  /*0780*/  @P6 VIADD R4, R4, 0x1 ;  /* 0x0000000104046836 */ /* 0x000fe40000000000 */
[----:B--2---:R-:W-:-:S02]  /*0790*/  @P6 IMAD.IADD R5, R5, 0x1, R28 ;  /* 0x0000000105056824 */ /* 0x004fc400078e021c */
[----:B---3--:R-:W-:Y:S01]  /*07a0*/  @P6 IMAD.IADD R7, R7, 0x1, R18 ;  /* 0x0000000107076824 */ /* 0x008fe200078e0212 */
[----:B----4-:R-:W-:Y:S02]  /*07b0*/  @P6 IADD3 R9, PT, PT, R9, R16, RZ ;  /* 0x0000001009096210 */ /* 0x010fe40007ffe0ff */
[----:B------:R-:W-:-:S04]  /*07c0*/  ISETP.NE.AND P6, PT, R26, RZ, PT ;  /* 0x000000ff1a00720c */ /* 0x000fc80003fc5270 */
[----:B------:R-:W-:-:S13]  /*07d0*/  PLOP3.LUT P6, PT, P5, P6, PT, 0x80, 0x8 ;  /* 0x000000000008781c */ /* 0x000fda0002fcd070 */
[----:B------:R-:W-:-:S05]  /*07e0*/  @P6 IMAD.WIDE R18, R21, 0x3, R14 ;  /* 0x0000000315126825 */ /* 0x000fca00078e020e */
[----:B------:R-:W2:Y:S04]  /*07f0*/  @P6 LDG.E.S8 R28, desc[UR8][R18.64+-0x2] ;  /* 0xfffffe08121c6981 */ /* 0x000ea8000c1e1300 */
[----:B------:R-:W3:Y:S04]  /*0800*/  @P6 LDG.E.S8 R16, desc[UR8][R18.64+-0x1] ;  /* 0xffffff0812106981 */ /* 0x000ee8000c1e1300 */
[----:B------:R-:W4:Y:S01]  /*0810*/  @P6 LDG.E.S8 R18, desc[UR8][R18.64] ;  /* 0x0000000812126981 */ /* 0x000f22000c1e1300 */
[----:B------:R-:W-:Y:S02]  /*0820*/  @P6 VIADD R4, R4, 0x1 ;  /* 0x0000000104046836 */ /* 0x000fe40000000000 */
[----:B--2---:R-:W-:Y:S01]  /*0830*/  @P6 IMAD.IADD R5, R5, 0x1, R28 ;  /* 0x0000000105056824 */ /* 0x004fe200078e021c */
[----:B---3--:R-:W-:Y:S01]  /*0840*/  @P6 IADD3 R7, PT, PT, R7, R16, RZ ;  /* 0x0000001007076210 */ /* 0x008fe20007ffe0ff */
[----:B----4-:R-:W-:Y:S01]  /*0850*/  @P6 IMAD.IADD R9, R9, 0x1, R18 ;  /* 0x0000000109096824 */ /* 0x010fe200078e0212 */
[----:B------:R-:W-:-:S04]  /*0860*/  ISETP.NE.AND P6, PT, R20, RZ, PT ;  /* 0x000000ff1400720c */ /* 0x000fc80003fc5270 */
        /* <DEDUP_REMOVED lines=41> */
[----:B------:R-:W-:Y:S01]  /*0b00*/  PLOP3.LUT P5, PT, P5, P4, PT, 0x80, 0x8 ;  /* 0x000000000008781c */ /* 0x000fe20002fa9070 */
[----:B--2---:R-:W-:-:S12]  /*0b10*/  @P6 IMAD.IADD R7, R7, 0x1, R18 ;  /* 0x0000000107076824 */ /* 0x004fd800078e0212 */
[----:B------:R-:W-:-:S04]  /*0b20*/  @P5 IMAD.WIDE R18, R11, 0x3, R12 ;  /* 0x000000030b125825 */ /* 0x000fc800078e020c */
[----:B---3--:R-:W-:Y:S02]  /*0b30*/  @P6 IMAD.IADD R5, R5, 0x1, R28 ;  /* 0x0000000105056824 */ /* 0x008fe400078e021c */
[----:B------:R-:W2:Y:S01]  /*0b40*/  @P5 LDG.E.S8 R28, desc[UR8][R18.64+-0x1] ;  /* 0xffffff08121c5981 */ /* 0x000ea2000c1e1300 */
[----:B----4-:R-:W-:-:S03]  /*0b50*/  @P6 IADD3 R9, PT, PT, R9, R16, RZ ;  /* 0x0000001009096210 */ /* 0x010fc60007ffe0ff */
[----:B------:R-:W3:Y:S04]  /*0b60*/  @P5 LDG.E.S8 R16, desc[UR8][R18.64] ;  /* 0x0000000812105981 */ /* 0x000ee8000c1e1300 */
[----:B------:R-:W4:Y:S01]  /*0b70*/  @P5 LDG.E.S8 R18, desc[UR8][R18.64+0x1] ;  /* 0x0000010812125981 */ /* 0x000f22000c1e1300 */
[----:B------:R-:W-:-:S04]  /*0b80*/  UIADD3 UR5, UPT, UPT, UR5, 0x1, URZ ;  /* 0x0000000105057890 */ /* 0x000fc8000fffe0ff */
[----:B------:R-:W-:Y:S01]  /*0b90*/  UISETP.NE.AND UP0, UPT, UR5, 0x9, UPT ;  /* 0x000000090500788c */ /* 0x000fe2000bf05270 */
[----:B------:R-:W-:Y:S01]  /*0ba0*/  @P6 VIADD R4, R4, 0x1 ;  /* 0x0000000104046836 */ /* 0x000fe20000000000 */
[----:B------:R-:W-:Y:S01]  /*0bb0*/  IADD3 R29, PT, PT, R29, 0x1, RZ ;  /* 0x000000011d1d7810 */ /* 0x000fe20007ffe0ff */
[----:B------:R-:W-:Y:S01]  /*0bc0*/  VIADD R25, R25, 0x1 ;  /* 0x0000000119197836 */ /* 0x000fe20000000000 */
[----:B------:R-:W-:Y:S01]  /*0bd0*/  IADD3 R23, PT, PT, R23, 0x1, RZ ;  /* 0x0000000117177810 */ /* 0x000fe20007ffe0ff */
[----:B------:R-:W-:Y:S01]  /*0be0*/  @P5 VIADD R4, R4, 0x1 ;  /* 0x0000000104045836 */ /* 0x000fe20000000000 */
[----:B------:R-:W-:Y:S01]  /*0bf0*/  IADD3 R27, PT, PT, R27, 0x1, RZ ;  /* 0x000000011b1b7810 */ /* 0x000fe20007ffe0ff */
[----:B------:R-:W-:Y:S02]  /*0c00*/  VIADD R21, R21, 0x1 ;  /* 0x0000000115157836 */ /* 0x000fe40000000000 */
[----:B------:R-:W-:Y:S02]  /*0c10*/  VIADD R8, R8, 0x1 ;  /* 0x0000000108087836 */ /* 0x000fe40000000000 */
[----:B------:R-:W-:-:S02]  /*0c20*/  VIADD R6, R6, 0x1 ;  /* 0x0000000106067836 */ /* 0x000fc40000000000 */
[----:B------:R-:W-:Y:S02]  /*0c30*/  VIADD R10, R10, 0x1 ;  /* 0x000000010a0a7836 */ /* 0x000fe40000000000 */
[----:B------:R-:W-:Y:S01]  /*0c40*/  VIADD R11, R11, 0x1 ;  /* 0x000000010b0b7836 */ /* 0x000fe20000000000 */
[----:B------:R-:W-:Y:S01]  /*0c50*/  UIADD3 UR6, UPT, UPT, UR6, 0x1, URZ ;  /* 0x0000000106067890 */ /* 0x000fe2000fffe0ff */
[----:B--2---:R-:W-:Y:S01]  /*0c60*/  @P5 IMAD.IADD R5, R5, 0x1, R28 ;  /* 0x0000000105055824 */ /* 0x004fe200078e021c */
[----:B---3--:R-:W-:Y:S01]  /*0c70*/  @P5 IADD3 R7, PT, PT, R7, R16, RZ ;  /* 0x0000001007075210 */ /* 0x008fe20007ffe0ff */
[----:B----4-:R-:W-:Y:S01]  /*0c80*/  @P5 IMAD.IADD R9, R9, 0x1, R18 ;  /* 0x0000000109095824 */ /* 0x010fe200078e0212 */
[----:B------:R-:W-:Y:S08]  /*0c90*/  BRA.U UP0, `(.L_x_10) ;  /* 0xfffffff9006c7547 */ /* 0x000ff0000b83ffff */
[-C--:B------:R-:W-:Y:S01]  /*0ca0*/  IABS R3, R4.reuse ;  /* 0x0000000400037213 */ /* 0x080fe20000000000 */
[----:B------:R-:W0:Y:S01]  /*0cb0*/  LDCU UR5, c[0x0][0x398] ;  /* 0x00007300ff0577ac */ /* 0x000e220008000800 */
[-C--:B------:R-:W-:Y:S02]  /*0cc0*/  IABS R16, R4.reuse ;  /* 0x0000000400107213 */ /* 0x080fe40000000000 */
[----:B------:R-:W1:Y:S01]  /*0cd0*/  I2F.RP R6, R3 ;  /* 0x0000000300067306 */ /* 0x000e620000209400 */
[----:B------:R-:W-:Y:S02]  /*0ce0*/  IABS R18, R7 ;  /* 0x0000000700127213 */ /* 0x000fe40000000000 */
[----:B------:R-:W-:Y:S01]  /*0cf0*/  IABS R20, R9 ;  /* 0x0000000900147213 */ /* 0x000fe20000000000 */
[----:B------:R-:W-:Y:S01]  /*0d00*/  IMAD.MOV R19, RZ, RZ, -R16 ;  /* 0x000000ffff137224 */ /* 0x000fe200078e0a10 */
[-C--:B------:R-:W-:Y:S02]  /*0d10*/  LOP3.LUT R7, R7, R4.reuse, RZ, 0x3c, !PT ;  /* 0x0000000407077212 */ /* 0x080fe400078e3cff */
[----:B------:R-:W-:Y:S01]  /*0d20*/  LOP3.LUT R9, R9, R4, RZ, 0x3c, !PT ;  /* 0x0000000409097212 */ /* 0x000fe200078e3cff */
[----:B-1----:R-:W1:Y:S02]  /*0d30*/  MUFU.RCP R6, R6 ;  /* 0x0000000600067308 */ /* 0x002e640000001000 */
[----:B-1----:R-:W-:-:S06]  /*0d40*/  IADD3 R10, PT, PT, R6, 0xffffffe, RZ ;  /* 0x0ffffffe060a7810 */ /* 0x002fcc0007ffe0ff */
[----:B------:R1:W2:Y:S02]  /*0d50*/  F2I.FTZ.U32.TRUNC.NTZ R11, R10 ;  /* 0x0000000a000b7305 */ /* 0x0002a4000021f000 */
[----:B-1----:R-:W-:Y:S02]  /*0d60*/  IMAD.MOV.U32 R10, RZ, RZ, RZ ;  /* 0x000000ffff0a7224 */ /* 0x002fe400078e00ff */
[----:B--2---:R-:W-:-:S04]  /*0d70*/  IMAD.MOV R8, RZ, RZ, -R11 ;  /* 0x000000ffff087224 */ /* 0x004fc800078e0a0b */
[----:B------:R-:W-:Y:S01]  /*0d80*/  IMAD R17, R8, R3, RZ ;  /* 0x0000000308117224 */ /* 0x000fe200078e02ff */
[----:B------:R-:W-:Y:S02]  /*0d90*/  IABS R8, R5 ;  /* 0x0000000500087213 */ /* 0x000fe40000000000 */
[----:B------:R-:W-:Y:S01]  /*0da0*/  LOP3.LUT R5, R5, R4, RZ, 0x3c, !PT ;  /* 0x0000000405057212 */ /* 0x000fe200078e3cff */
[----:B------:R-:W-:Y:S01]  /*0db0*/  IMAD.HI.U32 R11, R11, R17, R10 ;  /* 0x000000110b0b7227 */ /* 0x000fe200078e000a */
[----:B------:R-:W-:Y:S02]  /*0dc0*/  MOV R17, R8 ;  /* 0x0000000800117202 */ /* 0x000fe40000000f00 */
[----:B------:R-:W-:-:S03]  /*0dd0*/  ISETP.GE.AND P4, PT, R5, RZ, PT ;  /* 0x000000ff0500720c */ /* 0x000fc60003f86270 */
[----:B------:R-:W-:-:S04]  /*0de0*/  IMAD.HI.U32 R16, R11, R17, RZ ;  /* 0x000000110b107227 */ /* 0x000fc800078e00ff */
[----:B------:R-:W-:-:S04]  /*0df0*/  IMAD.HI.U32 R8, R11, R18, RZ ;  /* 0x000000120b087227 */ /* 0x000fc800078e00ff */
[----:B------:R-:W-:-:S04]  /*0e00*/  IMAD.HI.U32 R6, R11, R20, RZ ;  /* 0x000000140b067227 */ /* 0x000fc800078e00ff */
[-C--:B------:R-:W-:Y:S02]  /*0e10*/  IMAD R10, R16, R19.reuse, R17 ;  /* 0x00000013100a7224 */ /* 0x080fe400078e0211 */
[-C--:B------:R-:W-:Y:S01]  /*0e20*/  IMAD R18, R8, R19.reuse, R18 ;  /* 0x0000001308127224 */ /* 0x080fe200078e0212 */
[----:B------:R-:W1:Y:S01]  /*0e30*/  LDC R17, c[0x0][0x39c] ;  /* 0x0000e700ff117b82 */ /* 0x000e620000000800 */
[----:B------:R-:W-:Y:S01]  /*0e40*/  IMAD R20, R6, R19, R20 ;  /* 0x0000001306147224 */ /* 0x000fe200078e0214 */
[C---:B------:R-:W-:Y:S02]  /*0e50*/  ISETP.GT.U32.AND P5, PT, R3.reuse, R10, PT ;  /* 0x0000000a0300720c */ /* 0x040fe40003fa4070 */
[C---:B------:R-:W-:Y:S02]  /*0e60*/  ISETP.GT.U32.AND P6, PT, R3.reuse, R18, PT ;  /* 0x000000120300720c */ /* 0x040fe40003fc4070 */
[----:B------:R-:W-:-:S09]  /*0e70*/  ISETP.GT.U32.AND P0, PT, R3, R20, PT ;  /* 0x000000140300720c */ /* 0x000fd20003f04070 */
[--C-:B------:R-:W-:Y:S01]  /*0e80*/  @!P5 IMAD.IADD R10, R10, 0x1, -R3.reuse ;  /* 0x000000010a0ad824 */ /* 0x100fe200078e0a03 */
[----:B------:R-:W-:Y:S01]  /*0e90*/  @!P5 IADD3 R16, PT, PT, R16, 0x1, RZ ;  /* 0x000000011010d810 */ /* 0x000fe20007ffe0ff */
[----:B------:R-:W-:Y:S01]  /*0ea0*/  @!P6 VIADD R8, R8, 0x1 ;  /* 0x000000010808e836 */ /* 0x000fe20000000000 */
[-C--:B------:R-:W-:Y:S01]  /*0eb0*/  @!P6 IADD3 R18, PT, PT, R18, -R3.reuse, RZ ;  /* 0x800000031212e210 */ /* 0x080fe20007ffe0ff */
[----:B------:R-:W-:Y:S01]  /*0ec0*/  @!P0 IMAD.IADD R20, R20, 0x1, -R3 ;  /* 0x0000000114148824 */ /* 0x000fe200078e0a03 */
[-C--:B------:R-:W-:Y:S02]  /*0ed0*/  ISETP.GE.U32.AND P1, PT, R10, R3.reuse, PT ;  /* 0x000000030a00720c */ /* 0x080fe40003f26070 */
[-C--:B------:R-:W-:Y:S01]  /*0ee0*/  ISETP.GE.U32.AND P2, PT, R18, R3.reuse, PT ;  /* 0x000000031200720c */ /* 0x080fe20003f46070 */
[----:B------:R-:W2:Y:S01]  /*0ef0*/  LDC.64 R10, c[0x0][0x388] ;  /* 0x0000e200ff0a7b82 */ /* 0x000ea20000000a00 */
[----:B------:R-:W-:Y:S01]  /*0f00*/  ISETP.GE.U32.AND P3, PT, R20, R3, PT ;  /* 0x000000031400720c */ /* 0x000fe20003f66070 */
[----:B-1----:R-:W-:Y:S01]  /*0f10*/  IMAD R17, R17, UR4, R0 ;  /* 0x0000000411117c24 */ /* 0x002fe2000f8e0200 */
[----:B------:R-:W-:Y:S01]  /*0f20*/  ISETP.GE.AND P5, PT, R7, RZ, PT ;  /* 0x000000ff0700720c */ /* 0x000fe20003fa6270 */
[----:B------:R-:W-:Y:S01]  /*0f30*/  UIADD3 UR4, UPT, UPT, UR4, 0x1, URZ ;  /* 0x0000000104047890 */ /* 0x000fe2000fffe0ff */
[----:B------:R-:W-:-:S02]  /*0f40*/  ISETP.GE.AND P6, PT, R9, RZ, PT ;  /* 0x000000ff0900720c */ /* 0x000fc40003fc6270 */
[----:B------:R-:W-:Y:S01]  /*0f50*/  @!P0 IADD3 R6, PT, PT, R6, 0x1, RZ ;  /* 0x0000000106068810 */ /* 0x000fe20007ffe0ff */
[----:B0-----:R-:W-:Y:S01]  /*0f60*/  UISETP.NE.AND UP0, UPT, UR4, UR5, UPT ;  /* 0x000000050400728c */ /* 0x001fe2000bf05270 */
[----:B------:R-:W-:Y:S01]  /*0f70*/  ISETP.NE.AND P0, PT, R4, RZ, PT ;  /* 0x000000ff0400720c */ /* 0x000fe20003f05270 */
[----:B------:R-:W-:Y:S01]  /*0f80*/  @P1 VIADD R16, R16, 0x1 ;  /* 0x0000000110101836 */ /* 0x000fe20000000000 */
[----:B------:R-:W-:Y:S02]  /*0f90*/  LOP3.LUT R3, RZ, R4, RZ, 0x33, !PT ;  /* 0x00000004ff037212 */ /* 0x000fe400078e33ff */
[----:B------:R-:W-:Y:S01]  /*0fa0*/  @P2 IADD3 R8, PT, PT, R8, 0x1, RZ ;  /* 0x0000000108082810 */ /* 0x000fe20007ffe0ff */
[----:B------:R-:W-:Y:S01]  /*0fb0*/  @P3 VIADD R6, R6, 0x1 ;  /* 0x0000000106063836 */ /* 0x000fe20000000000 */
[----:B------:R-:W-:-:S03]  /*0fc0*/  @!P4 IADD3 R16, PT, PT, -R16, RZ, RZ ;  /* 0x000000ff1010c210 */ /* 0x000fc60007ffe1ff */
[----:B------:R-:W-:Y:S01]  /*0fd0*/  @!P5 IMAD.MOV R8, RZ, RZ, -R8 ;  /* 0x000000ffff08d224 */ /* 0x000fe200078e0a08 */
[----:B------:R-:W-:Y:S02]  /*0fe0*/  @!P6 IADD3 R6, PT, PT, -R6, RZ, RZ ;  /* 0x000000ff0606e210 */ /* 0x000fe40007ffe1ff */
[C---:B------:R-:W-:Y:S02]  /*0ff0*/  SEL R5, R3.reuse, R16, !P0 ;  /* 0x0000001003057207 */ /* 0x040fe40004000000 */
[----:B------:R-:W-:Y:S01]  /*1000*/  SEL R7, R3, R8, !P0 ;  /* 0x0000000803077207 */ /* 0x000fe20004000000 */
[----:B--2---:R-:W-:Y:S01]  /*1010*/  IMAD.WIDE R10, R17, 0x3, R10 ;  /* 0x00000003110a7825 */ /* 0x004fe200078e020a */
[----:B------:R-:W-:-:S04]  /*1020*/  SEL R3, R3, R6, !P0 ;  /* 0x0000000603037207 */ /* 0x000fc80004000000 */
[----:B------:R0:W-:Y:S04]  /*1030*/  STG.E.U8 desc[UR8][R10.64], R5 ;  /* 0x000000050a007986 */ /* 0x0001e8000c101108 */
[----:B------:R0:W-:Y:S04]  /*1040*/  STG.E.U8 desc[UR8][R10.64+0x1], R7 ;  /* 0x000001070a007986 */ /* 0x0001e8000c101108 */
[----:B------:R0:W-:Y:S01]  /*1050*/  STG.E.U8 desc[UR8][R10.64+0x2], R3 ;  /* 0x000002030a007986 */ /* 0x0001e2000c101108 */
[----:B------:R-:W-:Y:S05]  /*1060*/  BRA.U UP0, `(.L_x_11) ;  /* 0xfffffff100407547 */ /* 0x000fea000b83ffff */
[----:B------:R-:W-:Y:S05]  /*1070*/  EXIT ;  /* 0x000000000000794d */ /* 0x000fea0003800000 */
.L_x_12:
        /* <DEDUP_REMOVED lines=16> */
.L_x_17:


//--------------------- .text._Z22imageFilterKernelPartAP5char3S0_jji --------------------------
	.section	.text._Z22imageFilterKernelPartAP5char3S0_jji,"ax",@progbits
	.align	128
        .global         _Z22imageFilterKernelPartAP5char3S0_jji
        .type           _Z22imageFilterKernelPartAP5char3S0_jji,@function
        .size           _Z22imageFilterKernelPartAP5char3S0_jji,(.L_x_18 - _Z22imageFilterKernelPartAP5char3S0_jji)
        .other          _Z22imageFilterKernelPartAP5char3S0_jji,@"STO_CUDA_ENTRY STV_DEFAULT"
_Z22imageFilterKernelPartAP5char3S0_jji:
.text._Z22imageFilterKernelPartAP5char3S0_jji:
[----:B------:R-:W-:Y:S08]  /*0000*/  LDC R1, c[0x0][0x37c] ;  /* 0x0000df00ff017b82 */ /* 0x000ff00000000800 */
[----:B------:R-:W0:Y:S02]  /*0010*/  LDC R0, c[0x0][0x398] ;  /* 0x0000e600ff007b82 */ /* 0x000e240000000800 */
[----:B0-----:R-:W-:-:S13]  /*0020*/  ISETP.GE.AND P0, PT, R0, 0x1, PT ;  /* 0x000000010000780c */ /* 0x001fda0003f06270 */
[----:B------:R-:W-:Y:S05]  /*0030*/  @!P0 EXIT ;  /* 0x000000000000894d */ /* 0x000fea0003800000 */
[----:B------:R-:W0:Y:S01]  /*0040*/  S2R R0, SR_TID.X ;  /* 0x0000000000007919 */ /* 0x000e220000002100 */
[----:B------:R-:W1:Y:S01]  /*0050*/  LDCU.64 UR4, c[0x0][0x380] ;  /* 0x00007000ff0477ac */ /* 0x000e620008000a00 */
[----:B------:R-:W0:Y:S01]  /*0060*/  S2R R3, SR_CTAID.X ;  /* 0x0000000000037919 */ /* 0x000e220000002500 */
[----:B------:R-:W0:Y:S01]  /*0070*/  LDCU UR6, c[0x0][0x360] ;  /* 0x00006c00ff0677ac */ /* 0x000e220008000800 */
[----:B------:R-:W2:Y:S01]  /*0080*/  LDCU.64 UR8, c[0x0][0x358] ;  /* 0x00006b00ff0877ac */ /* 0x000ea20008000a00 */
[----:B-1----:R-:W-:Y:S02]  /*0090*/  UIADD3 UR7, UP0, UPT, UR4, 0x1, URZ ;  /* 0x0000000104077890 */ /* 0x002fe4000ff1e0ff */
[----:B------:R-:W-:Y:S02]  /*00a0*/  UIADD3 UR4, UP1, UPT, UR4, 0x2, URZ ;  /* 0x0000000204047890 */ /* 0x000fe4000ff3e0ff */
[----:B------:R-:W-:Y:S02]  /*00b0*/  UIADD3.X UR10, UPT, UPT, URZ, UR5, URZ, UP0, !UPT ;  /* 0x00000005ff0a7290 */ /* 0x000fe400087fe4ff */
[----:B------:R-:W-:Y:S01]  /*00c0*/  UIADD3.X UR5, UPT, UPT, URZ, UR5, URZ, UP1, !UPT ;  /* 0x00000005ff057290 */ /* 0x000fe20008ffe4ff */
[----:B------:R-:W-:-:S02]  /*00d0*/  IMAD.U32 R12, RZ, RZ, UR7 ;  /* 0x00000007ff0c7e24 */ /* 0x000fc4000f8e00ff */
[----:B------:R-:W-:Y:S01]  /*00e0*/  IMAD.U32 R14, RZ, RZ, UR4 ;  /* 0x00000004ff0e7e24 */ /* 0x000fe2000f8e00ff */
[----:B------:R-:W-:Y:S01]  /*00f0*/  MOV R13, UR10 ;  /* 0x0000000a000d7c02 */ /* 0x000fe20008000f00 */
[----:B------:R-:W-:Y:S01]  /*0100*/  UMOV UR4, URZ ;  /* 0x000000ff00047c82 */ /* 0x000fe20008000000 */
[----:B------:R-:W-:Y:S02]  /*0110*/  IMAD.U32 R15, RZ, RZ, UR5 ;  /* 0x00000005ff0f7e24 */ /* 0x000fe4000f8e00ff */
[----:B0-2---:R-:W-:-:S07]  /*0120*/  IMAD R0, R3, UR6, R0 ;  /* 0x0000000603007c24 */ /* 0x005fce000f8e0200 */
.L_x_14:
[----:B0-----:R-:W0:Y:S01]  /*0130*/  LDCU.64 UR6, c[0x0][0x390] ;  /* 0x00007200ff0677ac */ /* 0x001e220008000a00 */
[----:B------:R-:W1:Y:S01]  /*0140*/  LDC R7, c[0x0][0x398] ;  /* 0x0000e600ff077b82 */ /* 0x000e620000000800 */
[----:B------:R-:W-:Y:S01]  /*0150*/  MOV R8, RZ ;  /* 0x000000ff00087202 */ /* 0x000fe20000000f00 */
[----:B------:R-:W-:-:S06]  /*0160*/  UMOV UR5, URZ ;  /* 0x000000ff00057c82 */ /* 0x000fcc0008000000 */
[----:B------:R-:W2:Y:S01]  /*0170*/  LDC R10, c[0x0][0x390] ;  /* 0x0000e400ff0a7b82 */ /* 0x000ea20000000800 */
[----:B0-----:R-:W0:Y:S01]  /*0180*/  I2F.U32.RP R4, UR6 ;  /* 0x0000000600047d06 */ /* 0x001e220008209000 */
[----:B------:R-:W-:-:S07]  /*0190*/  ISETP.NE.U32.AND P2, PT, RZ, UR6, PT ;  /* 0x00000006ff007c0c */ /* 0x000fce000bf45070 */
[----:B0-----:R-:W0:Y:S01]  /*01a0*/  MUFU.RCP R4, R4 ;  /* 0x0000000400047308 */ /* 0x001e220000001000 */
[----:B--2---:R-:W-:Y:S02]  /*01b0*/  IMAD.MOV R18, RZ, RZ, -R10 ;  /* 0x000000ffff127224 */ /* 0x004fe400078e0a0a */
[----:B0-----:R-:W-:-:S05]  /*01c0*/  VIADD R2, R4, 0xffffffe ;  /* 0x0ffffffe04027836 */ /* 0x001fca0000000000 */
[----:B------:R0:W2:Y:S02]  /*01d0*/  F2I.FTZ.U32.TRUNC.NTZ R3, R2 ;  /* 0x0000000200037305 */ /* 0x0000a4000021f000 */
[----:B0-----:R-:W-:Y:S01]  /*01e0*/  IMAD.MOV.U32 R2, RZ, RZ, RZ ;  /* 0x000000ffff027224 */ /* 0x001fe200078e00ff */
[----:B--2---:R-:W-:-:S05]  /*01f0*/  IADD3 R5, PT, PT, RZ, -R3, RZ ;  /* 0x80000003ff057210 */ /* 0x004fca0007ffe0ff */
[----:B------:R-:W-:-:S04]  /*0200*/  IMAD R5, R5, UR6, RZ ;  /* 0x0000000605057c24 */ /* 0x000fc8000f8e02ff */
[----:B------:R-:W-:-:S04]  /*0210*/  IMAD.HI.U32 R3, R3, R5, R2 ;  /* 0x0000000503037227 */ /* 0x000fc800078e0002 */
[----:B-1----:R-:W-:-:S04]  /*0220*/  IMAD R5, R0, R7, UR4 ;  /* 0x0000000400057e24 */ /* 0x002fc8000f8e0207 */
[----:B------:R-:W-:-:S04]  /*0230*/  IMAD.HI.U32 R3, R3, R5, RZ ;  /* 0x0000000503037227 */ /* 0x000fc800078e00ff */
[----:B------:R-:W-:-:S04]  /*0240*/  IMAD.MOV R4, RZ, RZ, -R3 ;  /* 0x000000ffff047224 */ /* 0x000fc800078e0a03 */
[----:B------:R-:W-:-:S05]  /*0250*/  IMAD R4, R4, UR6, R5 ;  /* 0x0000000604047c24 */ /* 0x000fca000f8e0205 */
[----:B------:R-:W-:-:S13]  /*0260*/  ISETP.GE.U32.AND P0, PT, R4, UR6, PT ;  /* 0x0000000604007c0c */ /* 0x000fda000bf06070 */
[----:B------:R-:W-:Y:S01]  /*0270*/  @P0 IADD3 R4, PT, PT, R4, -UR6, RZ ;  /* 0x8000000604040c10 */ /* 0x000fe2000fffe0ff */
[----:B------:R-:W-:-:S03]  /*0280*/  @P0 VIADD R3, R3, 0x1 ;  /* 0x0000000103030836 */ /* 0x000fc60000000000 */
[----:B------:R-:W-:-:S13]  /*0290*/  ISETP.GE.U32.AND P1, PT, R4, UR6, PT ;  /* 0x0000000604007c0c */ /* 0x000fda000bf26070 */
[----:B------:R-:W-:Y:S01]  /*02a0*/  @P1 VIADD R3, R3, 0x1 ;  /* 0x0000000103031836 */ /* 0x000fe20000000000 */
[----:B------:R-:W-:-:S04]  /*02b0*/  @!P2 LOP3.LUT R3, RZ, UR6, RZ, 0x33, !PT ;  /* 0x00000006ff03ac12 */ /* 0x000fc8000f8e33ff */
[C---:B------:R-:W-:Y:S01]  /*02c0*/  IADD3 R2, PT, PT, -R3.reuse, RZ, RZ ;  /* 0x000000ff03027210 */ /* 0x040fe20007ffe1ff */
[C---:B------:R-:W-:Y:S01]  /*02d0*/  VIADD R4, R3.reuse, 0xfffffffc ;  /* 0xfffffffc03047836 */ /* 0x040fe20000000000 */
[C---:B------:R-:W-:Y:S01]  /*02e0*/  IADD3 R7, PT, PT, R3.reuse, 0x2, RZ ;  /* 0x0000000203077810 */ /* 0x040fe20007ffe0ff */
[C---:B------:R-:W-:Y:S01]  /*02f0*/  VIADD R6, R3.reuse, 0xfffffffd ;  /* 0xfffffffd03067836 */ /* 0x040fe20000000000 */
[C---:B------:R-:W-:Y:S01]  /*0300*/  ISETP.GE.U32.AND P0, PT, R3.reuse, UR7, PT ;  /* 0x0000000703007c0c */ /* 0x040fe2000bf06070 */
[----:B------:R-:W-:Y:S01]  /*0310*/  IMAD R2, R2, UR6, R5 ;  /* 0x0000000602027c24 */ /* 0x000fe2000f8e0205 */
[----:B------:R-:W-:Y:S01]  /*0320*/  ISETP.GE.U32.AND P6, PT, R4, UR7, PT ;  /* 0x0000000704007c0c */ /* 0x000fe2000bfc6070 */
[C---:B------:R-:W-:Y:S01]  /*0330*/  VIADD R5, R3.reuse, 0xffffffff ;  /* 0xffffffff03057836 */ /* 0x040fe20000000000 */
[C---:B------:R-:W-:Y:S01]  /*0340*/  IADD3 R4, PT, PT, R3.reuse, -0x2, RZ ;  /* 0xfffffffe03047810 */ /* 0x040fe20007ffe0ff */
[----:B------:R-:W-:Y:S01]  /*0350*/  UMOV UR6, 0xfffffffc ;  /* 0xfffffffc00067882 */ /* 0x000fe20000000000 */
[----:B------:R-:W-:Y:S01]  /*0360*/  ISETP.GE.U32.AND P5, PT, R6, UR7, PT ;  /* 0x0000000706007c0c */ /* 0x000fe2000bfa6070 */
[----:B------:R-:W-:Y:S01]  /*0370*/  VIADD R6, R3, 0x1 ;  /* 0x0000000103067836 */ /* 0x000fe20000000000 */
[----:B------:R-:W-:-:S02]  /*0380*/  ISETP.GE.U32.AND P3, PT, R5, UR7, PT ;  /* 0x0000000705007c0c */ /* 0x000fc4000bf66070 */
[----:B------:R-:W0:Y:S01]  /*0390*/  LDC R5, c[0x0][0x398] ;  /* 0x0000e600ff057b82 */ /* 0x000e220000000800 */
[----:B------:R-:W-:Y:S01]  /*03a0*/  ISETP.GE.U32.AND P4, PT, R4, UR7, PT ;  /* 0x0000000704007c0c */ /* 0x000fe2000bf86070 */
[C---:B------:R-:W-:Y:S01]  /*03b0*/  VIADD R4, R3.reuse, 0x3 ;  /* 0x0000000303047836 */ /* 0x040fe20000000000 */
[----:B------:R-:W-:Y:S01]  /*03c0*/  ISETP.GE.U32.AND P1, PT, R6, UR7, PT ;  /* 0x0000000706007c0c */ /* 0x000fe2000bf26070 */
[C---:B------:R-:W-:Y:S01]  /*03d0*/  VIADD R6, R3.reuse, 0x4 ;  /* 0x0000000403067836 */ /* 0x040fe20000000000 */
[C---:B------:R-:W-:Y:S02]  /*03e0*/  ISETP.GT.AND P4, PT, R3.reuse, 0x1, !P4 ;  /* 0x000000010300780c */ /* 0x040fe40006784270 */
[----:B------:R-:W-:Y:S02]  /*03f0*/  ISETP.GT.AND P3, PT, R3, RZ, !P3 ;  /* 0x000000ff0300720c */ /* 0x000fe40005f64270 */
[----:B------:R-:W-:Y:S02]  /*0400*/  P2R R26, PR, RZ, 0x10 ;  /* 0x00000010ff1a7803 */ /* 0x000fe40000000000 */
[----:B------:R-:W-:-:S02]  /*0410*/  P2R R20, PR, RZ, 0x8 ;  /* 0x00000008ff147803 */ /* 0x000fc40000000000 */
[----:B------:R-:W-:Y:S02]  /*0420*/  ISETP.GE.U32.AND P2, PT, R7, UR7, PT ;  /* 0x0000000707007c0c */ /* 0x000fe4000bf46070 */
[----:B------:R-:W-:Y:S01]  /*0430*/  ISETP.GE.U32.AND P3, PT, R4, UR7, PT ;  /* 0x0000000704007c0c */ /* 0x000fe2000bf66070 */
[----:B------:R-:W-:Y:S01]  /*0440*/  IMAD.MOV.U32 R4, RZ, RZ, RZ ;  /* 0x000000ffff047224 */ /* 0x000fe200078e00ff */
[----:B------:R-:W-:Y:S01]  /*0450*/  ISETP.GE.U32.AND P4, PT, R6, UR7, PT ;  /* 0x0000000706007c0c */ /* 0x000fe2000bf86070 */
[----:B------:R-:W-:Y:S01]  /*0460*/  IMAD.MOV.U32 R6, RZ, RZ, RZ ;  /* 0x000000ffff067224 */ /* 0x000fe200078e00ff */
[C---:B------:R-:W-:Y:S01]  /*0470*/  ISETP.GT.AND P6, PT, R3.reuse, 0x3, !P6 ;  /* 0x000000030300780c */ /* 0x040fe200077c4270 */
[----:B------:R-:W1:Y:S01]  /*0480*/  LDCU UR7, c[0x0][0x390] ;  /* 0x00007200ff0777ac */ /* 0x000e620008000800 */
[C---:B------:R-:W-:Y:S02]  /*0490*/  ISETP.GT.AND P5, PT, R3.reuse, 0x2, !P5 ;  /* 0x000000020300780c */ /* 0x040fe40006fa4270 */
[C---:B------:R-:W-:Y:S01]  /*04a0*/  ISETP.GT.AND P0, PT, R3.reuse, -0x1, !P0 ;  /* 0xffffffff0300780c */ /* 0x040fe20004704270 */
[----:B0-----:R-:W-:Y:S01]  /*04b0*/  IMAD R5, R0, R5, -0x4 ;  /* 0xfffffffc00057424 */ /* 0x001fe200078e0205 */
[----:B------:R-:W-:-:S02]  /*04c0*/  ISETP.GT.AND P1, PT, R3, -0x2, !P1 ;  /* 0xfffffffe0300780c */ /* 0x000fc40004f24270 */
[----:B------:R-:W-:Y:S01]  /*04d0*/  ISETP.GT.AND P2, PT, R3, -0x3, !P2 ;  /* 0xfffffffd0300780c */ /* 0x000fe20005744270 */
[C---:B------:R-:W-:Y:S01]  /*04e0*/  IMAD.IADD R23, R5.reuse, 0x1, -R10 ;  /* 0x0000000105177824 */ /* 0x040fe200078e0a0a */
[----:B------:R-:W-:Y:S01]  /*04f0*/  IADD3 R9, PT, PT, R5, R10, RZ ;  /* 0x0000000a05097210 */ /* 0x000fe20007ffe0ff */
[--C-:B------:R-:W-:Y:S01]  /*0500*/  IMAD R11, R10, 0x2, R5.reuse ;  /* 0x000000020a0b7824 */ /* 0x100fe200078e0205 */
[----:B------:R-:W-:Y:S01]  /*0510*/  LEA R21, R18, R5, 0x1 ;  /* 0x0000000512157211 */ /* 0x000fe200078e08ff */
[C-C-:B------:R-:W-:Y:S01]  /*0520*/  IMAD R16, R10.reuse, 0x3, R5.reuse ;  /* 0x000000030a107824 */ /* 0x140fe200078e0205 */
[C---:B------:R-:W-:Y:S01]  /*0530*/  ISETP.GT.AND P3, PT, R3.reuse, -0x4, !P3 ;  /* 0xfffffffc0300780c */ /* 0x040fe20005f64270 */
[--C-:B------:R-:W-:Y:S01]  /*0540*/  IMAD R17, R10, 0x4, R5.reuse ;  /* 0x000000040a117824 */ /* 0x100fe200078e0205 */
[----:B------:R-:W-:Y:S01]  /*0550*/  ISETP.GT.AND P4, PT, R3, -0x5, !P4 ;  /* 0xfffffffb0300780c */ /* 0x000fe20006784270 */
[----:B------:R-:W-:Y:S02]  /*0560*/  IMAD R25, R18, 0x3, R5 ;  /* 0x0000000312197824 */ /* 0x000fe400078e0205 */
[----:B------:R-:W-:-:S02]  /*0570*/  HFMA2 R3, -RZ, RZ, 0, 0 ;  /* 0x00000000ff037431 */ /* 0x000fc400000001ff */
[----:B------:R-:W-:Y:S01]  /*0580*/  IMAD R27, R18, 0x4, R5 ;  /* 0x00000004121b7824 */ /* 0x000fe200078e0205 */
[----:B------:R-:W-:Y:S01]  /*0590*/  P2R R22, PR, RZ, 0x40 ;  /* 0x00000040ff167803 */ /* 0x000fe20000000000 */
[----:B------:R-:W-:Y:S01]  /*05a0*/  VIADD R7, R5, UR4 ;  /* 0x0000000405077c36 */ /* 0x000fe20008000000 */
[----:B------:R-:W-:Y:S01]  /*05b0*/  P2R R24, PR, RZ, 0x20 ;  /* 0x00000020ff187803 */ /* 0x000fe20000000000 */
[----:B------:R-:W-:Y:S01]  /*05c0*/  VIADD R5, R9, UR4 ;  /* 0x0000000409057c36 */ /* 0x000fe20008000000 */
[----:B------:R-:W-:Y:S01]  /*05d0*/  IADD3 R23, PT, PT, R23, UR4, RZ ;  /* 0x0000000417177c10 */ /* 0x000fe2000fffe0ff */
[----:B------:R-:W-:Y:S01]  /*05e0*/  VIADD R9, R11, UR4 ;  /* 0x000000040b097c36 */ /* 0x000fe20008000000 */
[----:B------:R-:W-:Y:S01]  /*05f0*/  IADD3 R10, PT, PT, R16, UR4, RZ ;  /* 0x00000004100a7c10 */ /* 0x000fe2000fffe0ff */
[----:B------:R-:W-:Y:S01]  /*0600*/  VIADD R11, R17, UR4 ;  /* 0x00000004110b7c36 */ /* 0x000fe20008000000 */
[----:B------:R-:W-:Y:S01]  /*0610*/  IADD3 R21, PT, PT, R21, UR4, RZ ;  /* 0x0000000415157c10 */ /* 0x000fe2000fffe0ff */
[----:B------:R-:W-:-:S02]  /*0620*/  VIADD R25, R25, UR4 ;  /* 0x0000000419197c36 */ /* 0x000fc40008000000 */
[----:B-1----:R-:W-:-:S07]  /*0630*/  VIADD R27, R27, UR4 ;  /* 0x000000041b1b7c36 */ /* 0x002fce0008000000 */
.L_x_13:
[----:B------:R-:W-:Y:S01]  /*0640*/  VIADD R16, R2, UR6 ;  /* 0x0000000602107c36 */ /* 0x000fe20008000000 */
[----:B------:R-:W-:-:S04]  /*0650*/  ISETP.NE.AND P6, PT, R22, RZ, PT ;  /* 0x000000ff1600720c */ /* 0x000fc80003fc5270 */
[----:B------:R-:W-:-:S04]  /*0660*/  ISETP.GE.U32.AND P5, PT, R16, UR7, PT ;  /* 0x0000000710007c0c */ /* 0x000fc8000bfa6070 */
        /* <DEDUP_REMOVED lines=70> */
[----:B------:R-:W3:Y:S01]  /*0ad0*/  @P6 LDG.E.S8 R28, desc[UR8][R18.64] ;  /* 0x00000008121c6981 */ /* 0x000ee2000c1e1300 */
[----:B------:R-:W-:-:S03]  /*0ae0*/  PLOP3.LUT P5, PT, P5, P4, PT, 0x80, 0x8 ;  /* 0x000000000008781c */ /* 0x000fc60002fa9070 */
[----:B------:R-:W4:Y:S01]  /*0af0*/  @P6 LDG.E.S8 R19, desc[UR8][R18.64+0x1] ;  /* 0x0000010812136981 */ /* 0x000f22000c1e1300 */
[----:B------:R-:W-:Y:S01]  /*0b00*/  UIADD3 UR5, UPT, UPT, UR5, 0x1, URZ ;  /* 0x0000000105057890 */ /* 0x000fe2000fffe0ff */
[----:B------:R-:W-:-:S08]  /*0b10*/  @P6 VIADD R3, R3, 0x1 ;  /* 0x0000000103036836 */ /* 0x000fd00000000000 */
[----:B------:R-:W-:-:S04]  /*0b20*/  @P5 IMAD.WIDE R16, R11, 0x3, R12 ;  /* 0x000000030b105825 */ /* 0x000fc800078e020c */
[----:B--2---:R-:W-:Y:S02]  /*0b30*/  @P6 IMAD.IADD R4, R4, 0x1, R29 ;  /* 0x0000000104046824 */ /* 0x004fe400078e021d */
[----:B------:R-:W2:Y:S01]  /*0b40*/  @P5 LDG.E.S8 R29, desc[UR8][R16.64+-0x1] ;  /* 0xffffff08101d5981 */ /* 0x000ea2000c1e1300 */
[----:B---3--:R-:W-:-:S03]  /*0b50*/  @P6 IMAD.IADD R6, R6, 0x1, R28 ;  /* 0x0000000106066824 */ /* 0x008fc600078e021c */
[----:B------:R-:W3:Y:S01]  /*0b60*/  @P5 LDG.E.S8 R28, desc[UR8][R16.64] ;  /* 0x00000008101c5981 */ /* 0x000ee2000c1e1300 */
[----:B------:R-:W-:Y:S01]  /*0b70*/  IADD3 R27, PT, PT, R27, 0x1, RZ ;  /* 0x000000011b1b7810 */ /* 0x000fe20007ffe0ff */
[----:B------:R-:W-:Y:S01]  /*0b80*/  VIADD R25, R25, 0x1 ;  /* 0x0000000119197836 */ /* 0x000fe20000000000 */
[----:B------:R-:W-:Y:S02]  /*0b90*/  IADD3 R23, PT, PT, R23, 0x1, RZ ;  /* 0x0000000117177810 */ /* 0x000fe40007ffe0ff */
[----:B----4-:R-:W-:Y:S01]  /*0ba0*/  @P6 IADD3 R8, PT, PT, R8, R19, RZ ;  /* 0x0000001308086210 */ /* 0x010fe20007ffe0ff */
[----:B------:R-:W4:Y:S01]  /*0bb0*/  @P5 LDG.E.S8 R17, desc[UR8][R16.64+0x1] ;  /* 0x0000010810115981 */ /* 0x000f22000c1e1300 */
[----:B------:R-:W-:Y:S01]  /*0bc0*/  UISETP.NE.AND UP0, UPT, UR5, 0x9, UPT ;  /* 0x000000090500788c */ /* 0x000fe2000bf05270 */
[----:B------:R-:W-:Y:S01]  /*0bd0*/  @P5 VIADD R3, R3, 0x1 ;  /* 0x0000000103035836 */ /* 0x000fe20000000000 */
[----:B------:R-:W-:Y:S01]  /*0be0*/  IADD3 R9, PT, PT, R9, 0x1, RZ ;  /* 0x0000000109097810 */ /* 0x000fe20007ffe0ff */
[----:B------:R-:W-:-:S02]  /*0bf0*/  VIADD R21, R21, 0x1 ;  /* 0x0000000115157836 */ /* 0x000fc40000000000 */
[----:B------:R-:W-:Y:S02]  /*0c00*/  VIADD R7, R7, 0x1 ;  /* 0x0000000107077836 */ /* 0x000fe40000000000 */
[----:B------:R-:W-:Y:S02]  /*0c10*/  VIADD R5, R5, 0x1 ;  /* 0x0000000105057836 */ /* 0x000fe40000000000 */
        /* <DEDUP_REMOVED lines=8> */
[----:B------:R-:W0:Y:S01]  /*0ca0*/  LDC R19, c[0x0][0x398] ;  /* 0x0000e600ff137b82 */ /* 0x000e220000000800 */
[----:B------:R-:W-:Y:S01]  /*0cb0*/  IABS R9, R3 ;  /* 0x0000000300097213 */ /* 0x000fe20000000000 */
[----:B------:R-:W1:Y:S01]  /*0cc0*/  LDCU UR5, c[0x0][0x398] ;  /* 0x00007300ff0577ac */ /* 0x000e620008000800 */
[----:B------:R-:W2:Y:S01]  /*0cd0*/  I2F.RP R5, R2 ;  /* 0x0000000200057306 */ /* 0x000ea20000209400 */
[----:B------:R-:W-:Y:S02]  /*0ce0*/  IABS R18, R4 ;  /* 0x0000000400127213 */ /* 0x000fe40000000000 */
[----:B------:R-:W-:Y:S02]  /*0cf0*/  IABS R20, R8 ;  /* 0x0000000800147213 */ /* 0x000fe40000000000 */
[----:B------:R-:W-:Y:S02]  /*0d00*/  IADD3 R17, PT, PT, RZ, -R9, RZ ;  /* 0x80000009ff117210 */ /* 0x000fe40007ffe0ff */
[----:B------:R-:W-:-:S02]  /*0d10*/  LOP3.LUT R4, R4, R3, RZ, 0x3c, !PT ;  /* 0x0000000304047212 */ /* 0x000fc400078e3cff */
[----:B------:R-:W-:Y:S02]  /*0d20*/  LOP3.LUT R8, R8, R3, RZ, 0x3c, !PT ;  /* 0x0000000308087212 */ /* 0x000fe400078e3cff */
[----:B------:R-:W-:Y:S01]  /*0d30*/  ISETP.GE.AND P4, PT, R4, RZ, PT ;  /* 0x000000ff0400720c */ /* 0x000fe20003f86270 */
[----:B--2---:R-:W2:Y:S01]  /*0d40*/  MUFU.RCP R5, R5 ;  /* 0x0000000500057308 */ /* 0x004ea20000001000 */
[----:B0-----:R-:W-:Y:S01]  /*0d50*/  IMAD R19, R0, R19, UR4 ;  /* 0x0000000400137e24 */ /* 0x001fe2000f8e0213 */
[----:B------:R-:W-:-:S04]  /*0d60*/  UIADD3 UR4, UPT, UPT, UR4, 0x1, URZ ;  /* 0x0000000104047890 */ /* 0x000fc8000fffe0ff */
[----:B-1----:R-:W-:Y:S01]  /*0d70*/  UISETP.NE.AND UP0, UPT, UR4, UR5, UPT ;  /* 0x000000050400728c */ /* 0x002fe2000bf05270 */
[----:B--2---:R-:W-:-:S04]  /*0d80*/  IADD3 R10, PT, PT, R5, 0xffffffe, RZ ;  /* 0x0ffffffe050a7810 */ /* 0x004fc80007ffe0ff */
[----:B------:R0:W1:Y:S02]  /*0d90*/  F2I.FTZ.U32.TRUNC.NTZ R11, R10 ;  /* 0x0000000a000b7305 */ /* 0x000064000021f000 */
[----:B0-----:R-:W-:Y:S02]  /*0da0*/  IMAD.MOV.U32 R10, RZ, RZ, RZ ;  /* 0x000000ffff0a7224 */ /* 0x001fe400078e00ff */
[----:B-1----:R-:W-:-:S04]  /*0db0*/  IMAD.MOV R7, RZ, RZ, -R11 ;  /* 0x000000ffff077224 */ /* 0x002fc800078e0a0b */
[----:B------:R-:W-:-:S04]  /*0dc0*/  IMAD R7, R7, R2, RZ ;  /* 0x0000000207077224 */ /* 0x000fc800078e02ff */
[----:B------:R-:W-:Y:S01]  /*0dd0*/  IMAD.HI.U32 R11, R11, R7, R10 ;  /* 0x000000070b0b7227 */ /* 0x000fe200078e000a */
[----:B------:R-:W-:Y:S02]  /*0de0*/  IABS R10, R6 ;  /* 0x00000006000a7213 */ /* 0x000fe40000000000 */
[----:B------:R-:W-:-:S03]  /*0df0*/  LOP3.LUT R6, R6, R3, RZ, 0x3c, !PT ;  /* 0x0000000306067212 */ /* 0x000fc600078e3cff */
[----:B------:R-:W-:-:S04]  /*0e00*/  IMAD.HI.U32 R9, R11, R10, RZ ;  /* 0x0000000a0b097227 */ /* 0x000fc800078e00ff */
[----:B------:R-:W-:-:S04]  /*0e10*/  IMAD.HI.U32 R5, R11, R18, RZ ;  /* 0x000000120b057227 */ /* 0x000fc800078e00ff */
[----:B------:R-:W-:-:S04]  /*0e20*/  IMAD.HI.U32 R16, R11, R20, RZ ;  /* 0x000000140b107227 */ /* 0x000fc800078e00ff */
[-C--:B------:R-:W-:Y:S02]  /*0e30*/  IMAD R11, R9, R17.reuse, R10 ;  /* 0x00000011090b7224 */ /* 0x080fe400078e020a */
[-C--:B------:R-:W-:Y:S02]  /*0e40*/  IMAD R7, R5, R17.reuse, R18 ;  /* 0x0000001105077224 */ /* 0x080fe400078e0212 */
[----:B------:R-:W-:Y:S01]  /*0e50*/  IMAD R17, R16, R17, R20 ;  /* 0x0000001110117224 */ /* 0x000fe200078e0214 */
[C---:B------:R-:W-:Y:S02]  /*0e60*/  ISETP.GT.U32.AND P6, PT, R2.reuse, R11, PT ;  /* 0x0000000b0200720c */ /* 0x040fe40003fc4070 */
[C---:B------:R-:W-:Y:S02]  /*0e70*/  ISETP.GT.U32.AND P5, PT, R2.reuse, R7, PT ;  /* 0x000000070200720c */ /* 0x040fe40003fa4070 */
[----:B------:R-:W-:-:S09]  /*0e80*/  ISETP.GT.U32.AND P0, PT, R2, R17, PT ;  /* 0x000000110200720c */ /* 0x000fd20003f04070 */
[--C-:B------:R-:W-:Y:S02]  /*0e90*/  @!P6 IMAD.IADD R11, R11, 0x1, -R2.reuse ;  /* 0x000000010b0be824 */ /* 0x100fe400078e0a02 */
[----:B------:R-:W-:Y:S02]  /*0ea0*/  @!P5 IMAD.IADD R7, R7, 0x1, -R2 ;  /* 0x000000010707d824 */ /* 0x000fe400078e0a02 */
[-C--:B------:R-:W-:Y:S01]  /*0eb0*/  @!P0 IADD3 R17, PT, PT, R17, -R2.reuse, RZ ;  /* 0x8000000211118210 */ /* 0x080fe20007ffe0ff */
[----:B------:R-:W-:Y:S01]  /*0ec0*/  @!P5 VIADD R5, R5, 0x1 ;  /* 0x000000010505d836 */ /* 0x000fe20000000000 */
[-C--:B------:R-:W-:Y:S01]  /*0ed0*/  ISETP.GE.U32.AND P2, PT, R11, R2.reuse, PT ;  /* 0x000000020b00720c */ /* 0x080fe20003f46070 */
[----:B------:R-:W-:Y:S01]  /*0ee0*/  @!P6 VIADD R9, R9, 0x1 ;  /* 0x000000010909e836 */ /* 0x000fe20000000000 */
[----:B------:R-:W0:Y:S01]  /*0ef0*/  LDC.64 R10, c[0x0][0x388] ;  /* 0x0000e200ff0a7b82 */ /* 0x000e220000000a00 */
[-C--:B------:R-:W-:Y:S02]  /*0f00*/  ISETP.GE.U32.AND P1, PT, R7, R2.reuse, PT ;  /* 0x000000020700720c */ /* 0x080fe40003f26070 */
[----:B------:R-:W-:-:S02]  /*0f10*/  ISETP.GE.U32.AND P3, PT, R17, R2, PT ;  /* 0x000000021100720c */ /* 0x000fc40003f66070 */
[----:B------:R-:W-:Y:S02]  /*0f20*/  ISETP.GE.AND P5, PT, R6, RZ, PT ;  /* 0x000000ff0600720c */ /* 0x000fe40003fa6270 */
[----:B------:R-:W-:Y:S02]  /*0f30*/  ISETP.GE.AND P6, PT, R8, RZ, PT ;  /* 0x000000ff0800720c */ /* 0x000fe40003fc6270 */
[----:B------:R-:W-:Y:S02]  /*0f40*/  @!P0 IADD3 R16, PT, PT, R16, 0x1, RZ ;  /* 0x0000000110108810 */ /* 0x000fe40007ffe0ff */
[----:B------:R-:W-:Y:S02]  /*0f50*/  @P2 IADD3 R9, PT, PT, R9, 0x1, RZ ;  /* 0x0000000109092810 */ /* 0x000fe40007ffe0ff */
[----:B------:R-:W-:Y:S01]  /*0f60*/  ISETP.NE.AND P0, PT, R3, RZ, PT ;  /* 0x000000ff0300720c */ /* 0x000fe20003f05270 */
[----:B------:R-:W-:Y:S01]  /*0f70*/  @P1 VIADD R5, R5, 0x1 ;  /* 0x0000000105051836 */ /* 0x000fe20000000000 */
[----:B------:R-:W-:Y:S01]  /*0f80*/  LOP3.LUT R2, RZ, R3, RZ, 0x33, !PT ;  /* 0x00000003ff027212 */ /* 0x000fe200078e33ff */
[----:B------:R-:W-:-:S02]  /*0f90*/  @P3 VIADD R16, R16, 0x1 ;  /* 0x0000000110103836 */ /* 0x000fc40000000000 */
[----:B------:R-:W-:Y:S01]  /*0fa0*/  @!P5 IMAD.MOV R9, RZ, RZ, -R9 ;  /* 0x000000ffff09d224 */ /* 0x000fe200078e0a09 */
[----:B------:R-:W-:Y:S02]  /*0fb0*/  @!P4 IADD3 R5, PT, PT, -R5, RZ, RZ ;  /* 0x000000ff0505c210 */ /* 0x000fe40007ffe1ff */
[----:B------:R-:W-:Y:S02]  /*0fc0*/  @!P6 IADD3 R16, PT, PT, -R16, RZ, RZ ;  /* 0x000000ff1010e210 */ /* 0x000fe40007ffe1ff */
[C---:B------:R-:W-:Y:S01]  /*0fd0*/  SEL R5, R2.reuse, R5, !P0 ;  /* 0x0000000502057207 */ /* 0x040fe20004000000 */
[----:B0-----:R-:W-:Y:S01]  /*0fe0*/  IMAD.WIDE R10, R19, 0x3, R10 ;  /* 0x00000003130a7825 */ /* 0x001fe200078e020a */
[C---:B------:R-:W-:Y:S02]  /*0ff0*/  SEL R9, R2.reuse, R9, !P0 ;  /* 0x0000000902097207 */ /* 0x040fe40004000000 */
[----:B------:R-:W-:Y:S02]  /*1000*/  SEL R3, R2, R16, !P0 ;  /* 0x0000001002037207 */ /* 0x000fe40004000000 */
[----:B------:R0:W-:Y:S04]  /*1010*/  STG.E.U8 desc[UR8][R10.64], R5 ;  /* 0x000000050a007986 */ /* 0x0001e8000c101108 */
[----:B------:R0:W-:Y:S04]  /*1020*/  STG.E.U8 desc[UR8][R10.64+0x1], R9 ;  /* 0x000001090a007986 */ /* 0x0001e8000c101108 */
[----:B------:R0:W-:Y:S01]  /*1030*/  STG.E.U8 desc[UR8][R10.64+0x2], R3 ;  /* 0x000002030a007986 */ /* 0x0001e2000c101108 */
[----:B------:R-:W-:Y:S05]  /*1040*/  BRA.U UP0, `(.L_x_14) ;  /* 0xfffffff100387547 */ /* 0x000fea000b83ffff */
[----:B------:R-:W-:Y:S05]  /*1050*/  EXIT ;  /* 0x000000000000794d */ /* 0x000fea0003800000 */
.L_x_15:
        /* <DEDUP_REMOVED lines=10> */
.L_x_18:


//--------------------- .nv.shared._Z22imageFilterKernelPartCP5char3S0_jjiii --------------------------
	.section	.nv.shared._Z22imageFilterKernelPartCP5char3S0_jjiii,"aw",@nobits
	.sectionflags	@""
.nv.shared._Z22imageFilterKernelPartCP5char3S0_jjiii:
	.zero		50176


//--------------------- .nv.shared.reserved.0     --------------------------
	.section	.nv.shared.reserved.0,"aw",@nobits
	.weak		__nv_reservedSMEM_offset_0_alias
	.size		__nv_reservedSMEM_offset_0_alias, 0, 64
	.other		__nv_reservedSMEM_offset_0_alias,@"STO_CUDA_RESERVED_SHARED STV_DEFAULT"
__nv_reservedSMEM_offset_0_alias:
	.zero		0
	.zero		64


//--------------------- .nv.constant0._Z22imageFilterKernelPartCP5char3S0_jjiii --------------------------
	.section	.nv.constant0._Z22imageFilterKernelPartCP5char3S0_jjiii,"a",@progbits
	.sectionflags	@""
	.align	4
.nv.constant0._Z22imageFilterKernelPartCP5char3S0_jjiii:
	.zero		932


//--------------------- .nv.constant0._Z22imageFilterKernelPartBP5char3S0_jjii --------------------------
	.section	.nv.constant0._Z22imageFilterKernelPartBP5char3S0_jjii,"a",@progbits
	.sectionflags	@""
	.align	4
.nv.constant0._Z22imageFilterKernelPartBP5char3S0_jjii:
	.zero		928


//--------------------- .nv.constant0._Z22imageFilterKernelPartAP5char3S0_jji --------------------------
	.section	.nv.constant0._Z22imageFilterKernelPartAP5char3S0_jji,"a",@progbits
	.sectionflags	@""
	.align	4
.nv.constant0._Z22imageFilterKernelPartAP5char3S0_jji:
	.zero		924


//--------------------- SYMBOLS --------------------------

	.type		.nv.reservedSmem.offset0,@object
	.size		.nv.reservedSmem.offset0,0x4
	.type		.nv.reservedSmem.cap,@object
	.size		.nv.reservedSmem.cap,0x4
